//
// Generated by NVIDIA NVVM Compiler
//
// Compiler Build ID: CL-36424714
// Cuda compilation tools, release 13.0, V13.0.88
// Based on NVVM 20.0.0
//

.version 9.0
.target sm_100
.address_size 64

	// .globl	_Z20sgemmDoubleBufferingiiifPfS_fS_
// _ZZ20sgemmDoubleBufferingiiifPfS_fS_E2As has been demoted
// _ZZ20sgemmDoubleBufferingiiifPfS_fS_E2Bs has been demoted

.visible .entry _Z20sgemmDoubleBufferingiiifPfS_fS_(
	.param .u32 _Z20sgemmDoubleBufferingiiifPfS_fS__param_0,
	.param .u32 _Z20sgemmDoubleBufferingiiifPfS_fS__param_1,
	.param .u32 _Z20sgemmDoubleBufferingiiifPfS_fS__param_2,
	.param .f32 _Z20sgemmDoubleBufferingiiifPfS_fS__param_3,
	.param .u64 .ptr .align 1 _Z20sgemmDoubleBufferingiiifPfS_fS__param_4,
	.param .u64 .ptr .align 1 _Z20sgemmDoubleBufferingiiifPfS_fS__param_5,
	.param .f32 _Z20sgemmDoubleBufferingiiifPfS_fS__param_6,
	.param .u64 .ptr .align 1 _Z20sgemmDoubleBufferingiiifPfS_fS__param_7
)
.maxntid 128
{
	.local .align 16 .b8 	__local_depot0[512];
	.reg .b64 	%SP;
	.reg .b64 	%SPL;
	.reg .pred 	%p<249>;
	.reg .b32 	%r<957>;
	.reg .b32 	%f<2237>;
	.reg .b64 	%rd<320>;
	// demoted variable
	.shared .align 4 .b8 _ZZ20sgemmDoubleBufferingiiifPfS_fS_E2As[8192];
	// demoted variable
	.shared .align 4 .b8 _ZZ20sgemmDoubleBufferingiiifPfS_fS_E2Bs[8192];
	mov.u64 	%SPL, __local_depot0;
	ld.param.u32 	%r66, [_Z20sgemmDoubleBufferingiiifPfS_fS__param_0];
	ld.param.u32 	%r69, [_Z20sgemmDoubleBufferingiiifPfS_fS__param_1];
	ld.param.u64 	%rd38, [_Z20sgemmDoubleBufferingiiifPfS_fS__param_4];
	ld.param.u64 	%rd39, [_Z20sgemmDoubleBufferingiiifPfS_fS__param_5];
	add.u64 	%rd1, %SPL, 0;
	mov.u32 	%r70, %ctaid.y;
	mov.u32 	%r71, %ctaid.x;
	shl.b32 	%r1, %r70, 7;
	setp.ge.s32 	%p2, %r1, %r66;
	shl.b32 	%r2, %r71, 7;
	setp.ge.s32 	%p3, %r2, %r69;
	or.pred  	%p4, %p2, %p3;
	@%p4 bra 	$L__BB0_249;
	ld.param.u32 	%r918, [_Z20sgemmDoubleBufferingiiifPfS_fS__param_2];
	cvta.to.global.u64 	%rd42, %rd39;
	cvta.to.global.u64 	%rd43, %rd38;
	mov.u32 	%r73, %tid.x;
	setp.gt.u32 	%p5, %r73, 63;
	mul.lo.s32 	%r74, %r918, %r1;
	mul.wide.s32 	%rd44, %r74, 4;
	add.s64 	%rd317, %rd43, %rd44;
	add.s64 	%rd316, %rd38, %rd44;
	mul.wide.u32 	%rd45, %r2, 4;
	add.s64 	%rd319, %rd42, %rd45;
	add.s64 	%rd318, %rd39, %rd45;
	and.b32  	%r75, %r73, 63;
	shr.u32 	%r3, %r75, 1;
	and.b32  	%r4, %r73, 1;
	shr.u32 	%r5, %r75, 5;
	and.b32  	%r6, %r73, 31;
	mov.f32 	%f999, 0f00000000;
	st.local.v4.f32 	[%rd1], {%f999, %f999, %f999, %f999};
	st.local.v4.f32 	[%rd1+16], {%f999, %f999, %f999, %f999};
	st.local.v4.f32 	[%rd1+32], {%f999, %f999, %f999, %f999};
	st.local.v4.f32 	[%rd1+48], {%f999, %f999, %f999, %f999};
	st.local.v4.f32 	[%rd1+64], {%f999, %f999, %f999, %f999};
	st.local.v4.f32 	[%rd1+80], {%f999, %f999, %f999, %f999};
	st.local.v4.f32 	[%rd1+96], {%f999, %f999, %f999, %f999};
	st.local.v4.f32 	[%rd1+112], {%f999, %f999, %f999, %f999};
	st.local.v4.f32 	[%rd1+128], {%f999, %f999, %f999, %f999};
	st.local.v4.f32 	[%rd1+144], {%f999, %f999, %f999, %f999};
	st.local.v4.f32 	[%rd1+160], {%f999, %f999, %f999, %f999};
	st.local.v4.f32 	[%rd1+176], {%f999, %f999, %f999, %f999};
	st.local.v4.f32 	[%rd1+192], {%f999, %f999, %f999, %f999};
	st.local.v4.f32 	[%rd1+208], {%f999, %f999, %f999, %f999};
	st.local.v4.f32 	[%rd1+224], {%f999, %f999, %f999, %f999};
	st.local.v4.f32 	[%rd1+240], {%f999, %f999, %f999, %f999};
	st.local.v4.f32 	[%rd1+256], {%f999, %f999, %f999, %f999};
	st.local.v4.f32 	[%rd1+272], {%f999, %f999, %f999, %f999};
	st.local.v4.f32 	[%rd1+288], {%f999, %f999, %f999, %f999};
	st.local.v4.f32 	[%rd1+304], {%f999, %f999, %f999, %f999};
	st.local.v4.f32 	[%rd1+320], {%f999, %f999, %f999, %f999};
	st.local.v4.f32 	[%rd1+336], {%f999, %f999, %f999, %f999};
	st.local.v4.f32 	[%rd1+352], {%f999, %f999, %f999, %f999};
	st.local.v4.f32 	[%rd1+368], {%f999, %f999, %f999, %f999};
	st.local.v4.f32 	[%rd1+384], {%f999, %f999, %f999, %f999};
	st.local.v4.f32 	[%rd1+400], {%f999, %f999, %f999, %f999};
	st.local.v4.f32 	[%rd1+416], {%f999, %f999, %f999, %f999};
	st.local.v4.f32 	[%rd1+432], {%f999, %f999, %f999, %f999};
	st.local.v4.f32 	[%rd1+448], {%f999, %f999, %f999, %f999};
	st.local.v4.f32 	[%rd1+464], {%f999, %f999, %f999, %f999};
	st.local.v4.f32 	[%rd1+480], {%f999, %f999, %f999, %f999};
	st.local.v4.f32 	[%rd1+496], {%f999, %f999, %f999, %f999};
	@%p5 bra 	$L__BB0_26;
	ld.param.u32 	%r919, [_Z20sgemmDoubleBufferingiiifPfS_fS__param_2];
	shl.b32 	%r76, %r4, 2;
	mad.lo.s32 	%r7, %r3, %r919, %r76;
	mul.wide.s32 	%rd46, %r7, 4;
	add.s64 	%rd6, %rd317, %rd46;
	add.s64 	%rd47, %rd316, %rd46;
	and.b64  	%rd48, %rd47, 15;
	setp.ne.s64 	%p6, %rd48, 0;
	shl.b32 	%r77, %r3, 2;
	shl.b32 	%r78, %r4, 11;
	or.b32  	%r79, %r78, %r77;
	mov.u32 	%r80, _ZZ20sgemmDoubleBufferingiiifPfS_fS_E2As;
	add.s32 	%r8, %r80, %r79;
	@%p6 bra 	$L__BB0_4;
	ld.global.v4.f32 	{%f1003, %f1004, %f1005, %f1569}, [%rd6];
	st.shared.f32 	[%r8], %f1003;
	st.shared.f32 	[%r8+512], %f1004;
	st.shared.f32 	[%r8+1024], %f1005;
	bra.uni 	$L__BB0_5;
$L__BB0_4:
	ld.global.f32 	%f1000, [%rd6];
	st.shared.f32 	[%r8], %f1000;
	ld.global.f32 	%f1001, [%rd6+4];
	st.shared.f32 	[%r8+512], %f1001;
	ld.global.f32 	%f1002, [%rd6+8];
	st.shared.f32 	[%r8+1024], %f1002;
	ld.global.f32 	%f1569, [%rd6+12];
$L__BB0_5:
	ld.param.u32 	%r920, [_Z20sgemmDoubleBufferingiiifPfS_fS__param_2];
	st.shared.f32 	[%r8+1536], %f1569;
	shl.b32 	%r9, %r920, 5;
	add.s32 	%r81, %r7, %r9;
	mul.wide.s32 	%rd49, %r81, 4;
	add.s64 	%rd7, %rd317, %rd49;
	add.s64 	%rd50, %rd316, %rd49;
	and.b64  	%rd51, %rd50, 15;
	setp.eq.s64 	%p7, %rd51, 0;
	@%p7 bra 	$L__BB0_7;
	ld.global.f32 	%f1006, [%rd7];
	st.shared.f32 	[%r8+128], %f1006;
	ld.global.f32 	%f1007, [%rd7+4];
	st.shared.f32 	[%r8+640], %f1007;
	ld.global.f32 	%f1008, [%rd7+8];
	st.shared.f32 	[%r8+1152], %f1008;
	ld.global.f32 	%f1570, [%rd7+12];
	bra.uni 	$L__BB0_8;
$L__BB0_7:
	ld.global.v4.f32 	{%f1009, %f1010, %f1011, %f1570}, [%rd7];
	st.shared.f32 	[%r8+128], %f1009;
	st.shared.f32 	[%r8+640], %f1010;
	st.shared.f32 	[%r8+1152], %f1011;
$L__BB0_8:
	ld.param.u32 	%r921, [_Z20sgemmDoubleBufferingiiifPfS_fS__param_2];
	st.shared.f32 	[%r8+1664], %f1570;
	shl.b32 	%r82, %r921, 6;
	add.s32 	%r10, %r7, %r82;
	mul.wide.s32 	%rd52, %r10, 4;
	add.s64 	%rd8, %rd317, %rd52;
	add.s64 	%rd53, %rd316, %rd52;
	and.b64  	%rd54, %rd53, 15;
	setp.eq.s64 	%p8, %rd54, 0;
	@%p8 bra 	$L__BB0_10;
	ld.global.f32 	%f1012, [%rd8];
	st.shared.f32 	[%r8+256], %f1012;
	ld.global.f32 	%f1013, [%rd8+4];
	st.shared.f32 	[%r8+768], %f1013;
	ld.global.f32 	%f1014, [%rd8+8];
	st.shared.f32 	[%r8+1280], %f1014;
	ld.global.f32 	%f1571, [%rd8+12];
	bra.uni 	$L__BB0_11;
$L__BB0_10:
	ld.global.v4.f32 	{%f1015, %f1016, %f1017, %f1571}, [%rd8];
	st.shared.f32 	[%r8+256], %f1015;
	st.shared.f32 	[%r8+768], %f1016;
	st.shared.f32 	[%r8+1280], %f1017;
$L__BB0_11:
	st.shared.f32 	[%r8+1792], %f1571;
	add.s32 	%r83, %r10, %r9;
	mul.wide.s32 	%rd55, %r83, 4;
	add.s64 	%rd9, %rd317, %rd55;
	add.s64 	%rd56, %rd316, %rd55;
	and.b64  	%rd57, %rd56, 15;
	setp.eq.s64 	%p9, %rd57, 0;
	@%p9 bra 	$L__BB0_13;
	ld.global.f32 	%f1018, [%rd9];
	st.shared.f32 	[%r8+384], %f1018;
	ld.global.f32 	%f1019, [%rd9+4];
	st.shared.f32 	[%r8+896], %f1019;
	ld.global.f32 	%f1020, [%rd9+8];
	st.shared.f32 	[%r8+1408], %f1020;
	ld.global.f32 	%f1572, [%rd9+12];
	bra.uni 	$L__BB0_14;
$L__BB0_13:
	ld.global.v4.f32 	{%f1021, %f1022, %f1023, %f1572}, [%rd9];
	st.shared.f32 	[%r8+384], %f1021;
	st.shared.f32 	[%r8+896], %f1022;
	st.shared.f32 	[%r8+1408], %f1023;
$L__BB0_14:
	st.shared.f32 	[%r8+1920], %f1572;
	shl.b32 	%r84, %r6, 2;
	mad.lo.s32 	%r11, %r5, %r69, %r84;
	mul.wide.u32 	%rd58, %r11, 4;
	add.s64 	%rd10, %rd319, %rd58;
	add.s64 	%rd59, %rd318, %rd58;
	shl.b32 	%r85, %r5, 7;
	or.b32  	%r12, %r85, %r84;
	mul.wide.u32 	%rd60, %r12, 4;
	mov.u32 	%r86, _ZZ20sgemmDoubleBufferingiiifPfS_fS_E2Bs;
	cvt.u64.u32 	%rd61, %r86;
	cvta.shared.u64 	%rd62, %rd61;
	add.s64 	%rd63, %rd62, %rd60;
	or.b64  	%rd64, %rd59, %rd63;
	and.b64  	%rd65, %rd64, 15;
	setp.ne.s64 	%p10, %rd65, 0;
	@%p10 bra 	$L__BB0_16;
	shl.b32 	%r90, %r12, 2;
	add.s32 	%r92, %r86, %r90;
	ld.global.v4.f32 	{%f1028, %f1029, %f1030, %f1031}, [%rd10];
	st.shared.v4.f32 	[%r92], {%f1028, %f1029, %f1030, %f1031};
	bra.uni 	$L__BB0_17;
$L__BB0_16:
	ld.global.f32 	%f1024, [%rd10];
	shl.b32 	%r87, %r12, 2;
	add.s32 	%r89, %r86, %r87;
	st.shared.f32 	[%r89], %f1024;
	ld.global.f32 	%f1025, [%rd10+4];
	st.shared.f32 	[%r89+4], %f1025;
	ld.global.f32 	%f1026, [%rd10+8];
	st.shared.f32 	[%r89+8], %f1026;
	ld.global.f32 	%f1027, [%rd10+12];
	st.shared.f32 	[%r89+12], %f1027;
$L__BB0_17:
	shl.b32 	%r13, %r69, 1;
	add.s32 	%r93, %r11, %r13;
	mul.wide.u32 	%rd66, %r93, 4;
	add.s64 	%rd12, %rd319, %rd66;
	add.s64 	%rd67, %rd318, %rd66;
	shl.b32 	%r94, %r12, 2;
	add.s64 	%rd68, %rd63, 1024;
	or.b64  	%rd69, %rd67, %rd68;
	and.b64  	%rd70, %rd69, 15;
	setp.eq.s64 	%p11, %rd70, 0;
	add.s32 	%r96, %r86, %r94;
	add.s32 	%r14, %r96, 1024;
	@%p11 bra 	$L__BB0_19;
	ld.global.f32 	%f1032, [%rd12];
	st.shared.f32 	[%r14], %f1032;
	ld.global.f32 	%f1033, [%rd12+4];
	st.shared.f32 	[%r14+4], %f1033;
	ld.global.f32 	%f1034, [%rd12+8];
	st.shared.f32 	[%r14+8], %f1034;
	ld.global.f32 	%f1035, [%rd12+12];
	st.shared.f32 	[%r14+12], %f1035;
	bra.uni 	$L__BB0_20;
$L__BB0_19:
	ld.global.v4.f32 	{%f1036, %f1037, %f1038, %f1039}, [%rd12];
	st.shared.v4.f32 	[%r14], {%f1036, %f1037, %f1038, %f1039};
$L__BB0_20:
	shl.b32 	%r97, %r69, 2;
	add.s32 	%r15, %r11, %r97;
	mul.wide.u32 	%rd71, %r15, 4;
	add.s64 	%rd13, %rd319, %rd71;
	add.s64 	%rd72, %rd318, %rd71;
	add.s64 	%rd73, %rd63, 2048;
	or.b64  	%rd74, %rd72, %rd73;
	and.b64  	%rd75, %rd74, 15;
	setp.eq.s64 	%p12, %rd75, 0;
	@%p12 bra 	$L__BB0_22;
	ld.global.f32 	%f1040, [%rd13];
	st.shared.f32 	[%r14+1024], %f1040;
	ld.global.f32 	%f1041, [%rd13+4];
	st.shared.f32 	[%r14+1028], %f1041;
	ld.global.f32 	%f1042, [%rd13+8];
	st.shared.f32 	[%r14+1032], %f1042;
	ld.global.f32 	%f1043, [%rd13+12];
	st.shared.f32 	[%r14+1036], %f1043;
	bra.uni 	$L__BB0_23;
$L__BB0_22:
	ld.global.v4.f32 	{%f1044, %f1045, %f1046, %f1047}, [%rd13];
	st.shared.v4.f32 	[%r14+1024], {%f1044, %f1045, %f1046, %f1047};
$L__BB0_23:
	add.s32 	%r98, %r15, %r13;
	mul.wide.u32 	%rd76, %r98, 4;
	add.s64 	%rd14, %rd319, %rd76;
	add.s64 	%rd77, %rd318, %rd76;
	add.s64 	%rd78, %rd63, 3072;
	or.b64  	%rd79, %rd77, %rd78;
	and.b64  	%rd80, %rd79, 15;
	setp.eq.s64 	%p13, %rd80, 0;
	@%p13 bra 	$L__BB0_25;
	ld.global.f32 	%f1048, [%rd14];
	st.shared.f32 	[%r14+2048], %f1048;
	ld.global.f32 	%f1049, [%rd14+4];
	st.shared.f32 	[%r14+2052], %f1049;
	ld.global.f32 	%f1050, [%rd14+8];
	st.shared.f32 	[%r14+2056], %f1050;
	ld.global.f32 	%f1051, [%rd14+12];
	st.shared.f32 	[%r14+2060], %f1051;
	bra.uni 	$L__BB0_26;
$L__BB0_25:
	ld.global.v4.f32 	{%f1052, %f1053, %f1054, %f1055}, [%rd14];
	st.shared.v4.f32 	[%r14+2048], {%f1052, %f1053, %f1054, %f1055};
$L__BB0_26:
	ld.param.u32 	%r922, [_Z20sgemmDoubleBufferingiiifPfS_fS__param_2];
	bar.sync 	0;
	setp.lt.s32 	%p14, %r922, 1;
	@%p14 bra 	$L__BB0_119;
	shl.b32 	%r100, %r6, 2;
	mad.lo.s32 	%r101, %r5, %r69, %r100;
	shl.b32 	%r102, %r69, 1;
	shl.b32 	%r103, %r69, 2;
	add.s32 	%r104, %r101, %r103;
	add.s32 	%r105, %r104, %r102;
	cvt.u64.u32 	%rd15, %r105;
	mov.b32 	%r951, 0;
	mov.f32 	%f2109, 0f00000000;
	shl.b32 	%r107, %r69, 4;
	mul.wide.u32 	%rd81, %r107, 4;
	shl.b32 	%r372, %r73, 2;
	and.b32  	%r373, %r372, 28;
	mov.f32 	%f2110, %f2109;
	mov.f32 	%f2111, %f2109;
	mov.f32 	%f2112, %f2109;
	mov.f32 	%f2113, %f2109;
	mov.f32 	%f2114, %f2109;
	mov.f32 	%f2115, %f2109;
	mov.f32 	%f2116, %f2109;
	mov.f32 	%f2117, %f2109;
	mov.f32 	%f2118, %f2109;
	mov.f32 	%f2119, %f2109;
	mov.f32 	%f2120, %f2109;
	mov.f32 	%f2121, %f2109;
	mov.f32 	%f2122, %f2109;
	mov.f32 	%f2123, %f2109;
	mov.f32 	%f2124, %f2109;
	mov.f32 	%f2125, %f2109;
	mov.f32 	%f2126, %f2109;
	mov.f32 	%f2127, %f2109;
	mov.f32 	%f2128, %f2109;
	mov.f32 	%f2129, %f2109;
	mov.f32 	%f2130, %f2109;
	mov.f32 	%f2131, %f2109;
	mov.f32 	%f2132, %f2109;
	mov.f32 	%f2133, %f2109;
	mov.f32 	%f2134, %f2109;
	mov.f32 	%f2135, %f2109;
	mov.f32 	%f2136, %f2109;
	mov.f32 	%f2137, %f2109;
	mov.f32 	%f2138, %f2109;
	mov.f32 	%f2139, %f2109;
	mov.f32 	%f2140, %f2109;
	mov.f32 	%f2141, %f2109;
	mov.f32 	%f2142, %f2109;
	mov.f32 	%f2143, %f2109;
	mov.f32 	%f2144, %f2109;
	mov.f32 	%f2145, %f2109;
	mov.f32 	%f2146, %f2109;
	mov.f32 	%f2147, %f2109;
	mov.f32 	%f2148, %f2109;
	mov.f32 	%f2149, %f2109;
	mov.f32 	%f2150, %f2109;
	mov.f32 	%f2151, %f2109;
	mov.f32 	%f2152, %f2109;
	mov.f32 	%f2153, %f2109;
	mov.f32 	%f2154, %f2109;
	mov.f32 	%f2155, %f2109;
	mov.f32 	%f2156, %f2109;
	mov.f32 	%f2157, %f2109;
	mov.f32 	%f2158, %f2109;
	mov.f32 	%f2159, %f2109;
	mov.f32 	%f2160, %f2109;
	mov.f32 	%f2161, %f2109;
	mov.f32 	%f2162, %f2109;
	mov.f32 	%f2163, %f2109;
	mov.f32 	%f2164, %f2109;
	mov.f32 	%f2165, %f2109;
	mov.f32 	%f2166, %f2109;
	mov.f32 	%f2167, %f2109;
	mov.f32 	%f2168, %f2109;
	mov.f32 	%f2169, %f2109;
	mov.f32 	%f2170, %f2109;
	mov.f32 	%f2171, %f2109;
	mov.f32 	%f2172, %f2109;
	mov.f32 	%f2173, %f2109;
	mov.f32 	%f2174, %f2109;
	mov.f32 	%f2175, %f2109;
	mov.f32 	%f2176, %f2109;
	mov.f32 	%f2177, %f2109;
	mov.f32 	%f2178, %f2109;
	mov.f32 	%f2179, %f2109;
	mov.f32 	%f2180, %f2109;
	mov.f32 	%f2181, %f2109;
	mov.f32 	%f2182, %f2109;
	mov.f32 	%f2183, %f2109;
	mov.f32 	%f2184, %f2109;
	mov.f32 	%f2185, %f2109;
	mov.f32 	%f2186, %f2109;
	mov.f32 	%f2187, %f2109;
	mov.f32 	%f2188, %f2109;
	mov.f32 	%f2189, %f2109;
	mov.f32 	%f2190, %f2109;
	mov.f32 	%f2191, %f2109;
	mov.f32 	%f2192, %f2109;
	mov.f32 	%f2193, %f2109;
	mov.f32 	%f2194, %f2109;
	mov.f32 	%f2195, %f2109;
	mov.f32 	%f2196, %f2109;
	mov.f32 	%f2197, %f2109;
	mov.f32 	%f2198, %f2109;
	mov.f32 	%f2199, %f2109;
	mov.f32 	%f2200, %f2109;
	mov.f32 	%f2201, %f2109;
	mov.f32 	%f2202, %f2109;
	mov.f32 	%f2203, %f2109;
	mov.f32 	%f2204, %f2109;
	mov.f32 	%f2205, %f2109;
	mov.f32 	%f2206, %f2109;
	mov.f32 	%f2207, %f2109;
	mov.f32 	%f2208, %f2109;
	mov.f32 	%f2209, %f2109;
	mov.f32 	%f2210, %f2109;
	mov.f32 	%f2211, %f2109;
	mov.f32 	%f2212, %f2109;
	mov.f32 	%f2213, %f2109;
	mov.f32 	%f2214, %f2109;
	mov.f32 	%f2215, %f2109;
	mov.f32 	%f2216, %f2109;
	mov.f32 	%f2217, %f2109;
	mov.f32 	%f2218, %f2109;
	mov.f32 	%f2219, %f2109;
	mov.f32 	%f2220, %f2109;
	mov.f32 	%f2221, %f2109;
	mov.f32 	%f2222, %f2109;
	mov.f32 	%f2223, %f2109;
	mov.f32 	%f2224, %f2109;
	mov.f32 	%f2225, %f2109;
	mov.f32 	%f2226, %f2109;
	mov.f32 	%f2227, %f2109;
	mov.f32 	%f2228, %f2109;
	mov.f32 	%f2229, %f2109;
	mov.f32 	%f2230, %f2109;
	mov.f32 	%f2231, %f2109;
	mov.f32 	%f2232, %f2109;
	mov.f32 	%f2233, %f2109;
	mov.f32 	%f2234, %f2109;
	mov.f32 	%f2235, %f2109;
	mov.f32 	%f2236, %f2109;
$L__BB0_28:
	mov.u64 	%rd19, %rd319;
	setp.gt.u32 	%p15, %r73, 63;
	add.s64 	%rd319, %rd19, %rd81;
	@%p15 bra 	$L__BB0_92;
	shr.u32 	%r374, %r73, 5;
	shl.b32 	%r375, %r374, 6;
	or.b32  	%r953, %r373, %r375;
	shl.b32 	%r376, %r374, 8;
	shl.b32 	%r377, %r73, 4;
	and.b32  	%r378, %r377, 112;
	or.b32  	%r379, %r376, %r378;
	mov.u32 	%r380, _ZZ20sgemmDoubleBufferingiiifPfS_fS_E2Bs;
	add.s32 	%r381, %r379, %r380;
	add.s32 	%r952, %r381, 128;
	mov.b32 	%r954, 128;
$L__BB0_30:
	mov.u32 	%r382, %tid.x;
	shl.b32 	%r383, %r382, 2;
	and.b32  	%r384, %r383, 352;
	mov.u32 	%r385, _ZZ20sgemmDoubleBufferingiiifPfS_fS_E2As;
	add.s32 	%r386, %r385, %r384;
	add.s32 	%r387, %r386, %r954;
	ld.shared.f32 	%f269, [%r387+-128];
	ld.shared.f32 	%f270, [%r387+-124];
	ld.shared.f32 	%f271, [%r387+-120];
	ld.shared.f32 	%f272, [%r387+-116];
	ld.shared.f32 	%f273, [%r387+-112];
	ld.shared.f32 	%f274, [%r387+-108];
	ld.shared.f32 	%f275, [%r387+-104];
	ld.shared.f32 	%f276, [%r387+-100];
	ld.shared.f32 	%f277, [%r387];
	ld.shared.f32 	%f278, [%r387+4];
	ld.shared.f32 	%f279, [%r387+8];
	ld.shared.f32 	%f280, [%r387+12];
	ld.shared.f32 	%f281, [%r387+16];
	ld.shared.f32 	%f282, [%r387+20];
	ld.shared.f32 	%f283, [%r387+24];
	ld.shared.f32 	%f284, [%r387+28];
	setp.gt.u32 	%p25, %r953, 1023;
	mov.f32 	%f1829, 0f00000000;
	@%p25 bra 	$L__BB0_32;
	ld.shared.f32 	%f1829, [%r952+-128];
$L__BB0_32:
	setp.gt.u32 	%p26, %r953, 1022;
	mov.f32 	%f1830, 0f00000000;
	@%p26 bra 	$L__BB0_34;
	ld.shared.f32 	%f1830, [%r952+-124];
$L__BB0_34:
	setp.gt.u32 	%p27, %r953, 1021;
	mov.f32 	%f1831, 0f00000000;
	@%p27 bra 	$L__BB0_36;
	ld.shared.f32 	%f1831, [%r952+-120];
$L__BB0_36:
	setp.gt.u32 	%p28, %r953, 1020;
	mov.f32 	%f1832, 0f00000000;
	@%p28 bra 	$L__BB0_38;
	ld.shared.f32 	%f1832, [%r952+-116];
$L__BB0_38:
	setp.gt.u32 	%p29, %r953, 991;
	mov.f32 	%f1833, 0f00000000;
	@%p29 bra 	$L__BB0_40;
	ld.shared.f32 	%f1833, [%r952];
$L__BB0_40:
	setp.gt.u32 	%p30, %r953, 990;
	mov.f32 	%f1834, 0f00000000;
	@%p30 bra 	$L__BB0_42;
	ld.shared.f32 	%f1834, [%r952+4];
$L__BB0_42:
	setp.gt.u32 	%p31, %r953, 989;
	mov.f32 	%f1835, 0f00000000;
	@%p31 bra 	$L__BB0_44;
	ld.shared.f32 	%f1835, [%r952+8];
$L__BB0_44:
	setp.gt.u32 	%p32, %r953, 988;
	mov.f32 	%f1836, 0f00000000;
	@%p32 bra 	$L__BB0_46;
	ld.shared.f32 	%f1836, [%r952+12];
$L__BB0_46:
	fma.rn.f32 	%f2236, %f269, %f1829, %f2236;
	fma.rn.f32 	%f2235, %f269, %f1830, %f2235;
	fma.rn.f32 	%f2234, %f269, %f1831, %f2234;
	fma.rn.f32 	%f2233, %f269, %f1832, %f2233;
	fma.rn.f32 	%f2232, %f270, %f1829, %f2232;
	fma.rn.f32 	%f2231, %f270, %f1830, %f2231;
	fma.rn.f32 	%f2230, %f270, %f1831, %f2230;
	fma.rn.f32 	%f2229, %f270, %f1832, %f2229;
	fma.rn.f32 	%f2228, %f271, %f1829, %f2228;
	fma.rn.f32 	%f2227, %f271, %f1830, %f2227;
	fma.rn.f32 	%f2226, %f271, %f1831, %f2226;
	fma.rn.f32 	%f2225, %f271, %f1832, %f2225;
	fma.rn.f32 	%f2224, %f272, %f1829, %f2224;
	fma.rn.f32 	%f2223, %f272, %f1830, %f2223;
	fma.rn.f32 	%f2222, %f272, %f1831, %f2222;
	fma.rn.f32 	%f2221, %f272, %f1832, %f2221;
	fma.rn.f32 	%f2220, %f273, %f1829, %f2220;
	fma.rn.f32 	%f2219, %f273, %f1830, %f2219;
	fma.rn.f32 	%f2218, %f273, %f1831, %f2218;
	fma.rn.f32 	%f2217, %f273, %f1832, %f2217;
	fma.rn.f32 	%f2216, %f274, %f1829, %f2216;
	fma.rn.f32 	%f2215, %f274, %f1830, %f2215;
	fma.rn.f32 	%f2214, %f274, %f1831, %f2214;
	fma.rn.f32 	%f2213, %f274, %f1832, %f2213;
	fma.rn.f32 	%f2212, %f275, %f1829, %f2212;
	fma.rn.f32 	%f2211, %f275, %f1830, %f2211;
	fma.rn.f32 	%f2210, %f275, %f1831, %f2210;
	fma.rn.f32 	%f2209, %f275, %f1832, %f2209;
	fma.rn.f32 	%f2208, %f276, %f1829, %f2208;
	fma.rn.f32 	%f2207, %f276, %f1830, %f2207;
	fma.rn.f32 	%f2206, %f276, %f1831, %f2206;
	fma.rn.f32 	%f2205, %f276, %f1832, %f2205;
	fma.rn.f32 	%f2204, %f269, %f1833, %f2204;
	fma.rn.f32 	%f2203, %f269, %f1834, %f2203;
	fma.rn.f32 	%f2202, %f269, %f1835, %f2202;
	fma.rn.f32 	%f2201, %f269, %f1836, %f2201;
	fma.rn.f32 	%f2200, %f270, %f1833, %f2200;
	fma.rn.f32 	%f2199, %f270, %f1834, %f2199;
	fma.rn.f32 	%f2198, %f270, %f1835, %f2198;
	fma.rn.f32 	%f2197, %f270, %f1836, %f2197;
	fma.rn.f32 	%f2196, %f271, %f1833, %f2196;
	fma.rn.f32 	%f2195, %f271, %f1834, %f2195;
	fma.rn.f32 	%f2194, %f271, %f1835, %f2194;
	fma.rn.f32 	%f2193, %f271, %f1836, %f2193;
	fma.rn.f32 	%f2192, %f272, %f1833, %f2192;
	fma.rn.f32 	%f2191, %f272, %f1834, %f2191;
	fma.rn.f32 	%f2190, %f272, %f1835, %f2190;
	fma.rn.f32 	%f2189, %f272, %f1836, %f2189;
	fma.rn.f32 	%f2188, %f273, %f1833, %f2188;
	fma.rn.f32 	%f2187, %f273, %f1834, %f2187;
	fma.rn.f32 	%f2186, %f273, %f1835, %f2186;
	fma.rn.f32 	%f2185, %f273, %f1836, %f2185;
	fma.rn.f32 	%f2184, %f274, %f1833, %f2184;
	fma.rn.f32 	%f2183, %f274, %f1834, %f2183;
	fma.rn.f32 	%f2182, %f274, %f1835, %f2182;
	fma.rn.f32 	%f2181, %f274, %f1836, %f2181;
	fma.rn.f32 	%f2180, %f275, %f1833, %f2180;
	fma.rn.f32 	%f2179, %f275, %f1834, %f2179;
	fma.rn.f32 	%f2178, %f275, %f1835, %f2178;
	fma.rn.f32 	%f2177, %f275, %f1836, %f2177;
	fma.rn.f32 	%f2176, %f276, %f1833, %f2176;
	fma.rn.f32 	%f2175, %f276, %f1834, %f2175;
	fma.rn.f32 	%f2174, %f276, %f1835, %f2174;
	fma.rn.f32 	%f2173, %f276, %f1836, %f2173;
	fma.rn.f32 	%f2172, %f277, %f1829, %f2172;
	fma.rn.f32 	%f2171, %f277, %f1830, %f2171;
	fma.rn.f32 	%f2170, %f277, %f1831, %f2170;
	fma.rn.f32 	%f2169, %f277, %f1832, %f2169;
	fma.rn.f32 	%f2168, %f278, %f1829, %f2168;
	fma.rn.f32 	%f2167, %f278, %f1830, %f2167;
	fma.rn.f32 	%f2166, %f278, %f1831, %f2166;
	fma.rn.f32 	%f2165, %f278, %f1832, %f2165;
	fma.rn.f32 	%f2164, %f279, %f1829, %f2164;
	fma.rn.f32 	%f2163, %f279, %f1830, %f2163;
	fma.rn.f32 	%f2162, %f279, %f1831, %f2162;
	fma.rn.f32 	%f2161, %f279, %f1832, %f2161;
	fma.rn.f32 	%f2160, %f280, %f1829, %f2160;
	fma.rn.f32 	%f2159, %f280, %f1830, %f2159;
	fma.rn.f32 	%f2158, %f280, %f1831, %f2158;
	fma.rn.f32 	%f2157, %f280, %f1832, %f2157;
	fma.rn.f32 	%f2156, %f281, %f1829, %f2156;
	fma.rn.f32 	%f2155, %f281, %f1830, %f2155;
	fma.rn.f32 	%f2154, %f281, %f1831, %f2154;
	fma.rn.f32 	%f2153, %f281, %f1832, %f2153;
	fma.rn.f32 	%f2152, %f282, %f1829, %f2152;
	fma.rn.f32 	%f2151, %f282, %f1830, %f2151;
	fma.rn.f32 	%f2150, %f282, %f1831, %f2150;
	fma.rn.f32 	%f2149, %f282, %f1832, %f2149;
	fma.rn.f32 	%f2148, %f283, %f1829, %f2148;
	fma.rn.f32 	%f2147, %f283, %f1830, %f2147;
	fma.rn.f32 	%f2146, %f283, %f1831, %f2146;
	fma.rn.f32 	%f2145, %f283, %f1832, %f2145;
	fma.rn.f32 	%f2144, %f284, %f1829, %f2144;
	fma.rn.f32 	%f2143, %f284, %f1830, %f2143;
	fma.rn.f32 	%f2142, %f284, %f1831, %f2142;
	fma.rn.f32 	%f2141, %f284, %f1832, %f2141;
	fma.rn.f32 	%f2140, %f277, %f1833, %f2140;
	fma.rn.f32 	%f2139, %f277, %f1834, %f2139;
	fma.rn.f32 	%f2138, %f277, %f1835, %f2138;
	fma.rn.f32 	%f2137, %f277, %f1836, %f2137;
	fma.rn.f32 	%f2136, %f278, %f1833, %f2136;
	fma.rn.f32 	%f2135, %f278, %f1834, %f2135;
	fma.rn.f32 	%f2134, %f278, %f1835, %f2134;
	fma.rn.f32 	%f2133, %f278, %f1836, %f2133;
	fma.rn.f32 	%f2132, %f279, %f1833, %f2132;
	fma.rn.f32 	%f2131, %f279, %f1834, %f2131;
	fma.rn.f32 	%f2130, %f279, %f1835, %f2130;
	fma.rn.f32 	%f2129, %f279, %f1836, %f2129;
	fma.rn.f32 	%f2128, %f280, %f1833, %f2128;
	fma.rn.f32 	%f2127, %f280, %f1834, %f2127;
	fma.rn.f32 	%f2126, %f280, %f1835, %f2126;
	fma.rn.f32 	%f2125, %f280, %f1836, %f2125;
	fma.rn.f32 	%f2124, %f281, %f1833, %f2124;
	fma.rn.f32 	%f2123, %f281, %f1834, %f2123;
	fma.rn.f32 	%f2122, %f281, %f1835, %f2122;
	fma.rn.f32 	%f2121, %f281, %f1836, %f2121;
	fma.rn.f32 	%f2120, %f282, %f1833, %f2120;
	fma.rn.f32 	%f2119, %f282, %f1834, %f2119;
	fma.rn.f32 	%f2118, %f282, %f1835, %f2118;
	fma.rn.f32 	%f2117, %f282, %f1836, %f2117;
	fma.rn.f32 	%f2116, %f283, %f1833, %f2116;
	fma.rn.f32 	%f2115, %f283, %f1834, %f2115;
	fma.rn.f32 	%f2114, %f283, %f1835, %f2114;
	fma.rn.f32 	%f2113, %f283, %f1836, %f2113;
	fma.rn.f32 	%f2112, %f284, %f1833, %f2112;
	fma.rn.f32 	%f2111, %f284, %f1834, %f2111;
	fma.rn.f32 	%f2110, %f284, %f1835, %f2110;
	fma.rn.f32 	%f2109, %f284, %f1836, %f2109;
	add.s32 	%r954, %r954, 512;
	add.s32 	%r953, %r953, 128;
	add.s32 	%r952, %r952, 512;
	setp.ne.s32 	%p33, %r954, 4224;
	@%p33 bra 	$L__BB0_30;
	ld.param.u32 	%r936, [_Z20sgemmDoubleBufferingiiifPfS_fS__param_2];
	st.local.v4.f32 	[%rd1], {%f2236, %f2235, %f2234, %f2233};
	st.local.v4.f32 	[%rd1+32], {%f2232, %f2231, %f2230, %f2229};
	st.local.v4.f32 	[%rd1+64], {%f2228, %f2227, %f2226, %f2225};
	st.local.v4.f32 	[%rd1+96], {%f2224, %f2223, %f2222, %f2221};
	st.local.v4.f32 	[%rd1+128], {%f2220, %f2219, %f2218, %f2217};
	st.local.v4.f32 	[%rd1+160], {%f2216, %f2215, %f2214, %f2213};
	st.local.v4.f32 	[%rd1+192], {%f2212, %f2211, %f2210, %f2209};
	st.local.v4.f32 	[%rd1+224], {%f2208, %f2207, %f2206, %f2205};
	st.local.v4.f32 	[%rd1+16], {%f2204, %f2203, %f2202, %f2201};
	st.local.v4.f32 	[%rd1+48], {%f2200, %f2199, %f2198, %f2197};
	st.local.v4.f32 	[%rd1+80], {%f2196, %f2195, %f2194, %f2193};
	st.local.v4.f32 	[%rd1+112], {%f2192, %f2191, %f2190, %f2189};
	st.local.v4.f32 	[%rd1+144], {%f2188, %f2187, %f2186, %f2185};
	st.local.v4.f32 	[%rd1+176], {%f2184, %f2183, %f2182, %f2181};
	st.local.v4.f32 	[%rd1+208], {%f2180, %f2179, %f2178, %f2177};
	st.local.v4.f32 	[%rd1+240], {%f2176, %f2175, %f2174, %f2173};
	st.local.v4.f32 	[%rd1+256], {%f2172, %f2171, %f2170, %f2169};
	st.local.v4.f32 	[%rd1+288], {%f2168, %f2167, %f2166, %f2165};
	st.local.v4.f32 	[%rd1+320], {%f2164, %f2163, %f2162, %f2161};
	st.local.v4.f32 	[%rd1+352], {%f2160, %f2159, %f2158, %f2157};
	st.local.v4.f32 	[%rd1+384], {%f2156, %f2155, %f2154, %f2153};
	st.local.v4.f32 	[%rd1+416], {%f2152, %f2151, %f2150, %f2149};
	st.local.v4.f32 	[%rd1+448], {%f2148, %f2147, %f2146, %f2145};
	st.local.v4.f32 	[%rd1+480], {%f2144, %f2143, %f2142, %f2141};
	st.local.v4.f32 	[%rd1+272], {%f2140, %f2139, %f2138, %f2137};
	st.local.v4.f32 	[%rd1+304], {%f2136, %f2135, %f2134, %f2133};
	st.local.v4.f32 	[%rd1+336], {%f2132, %f2131, %f2130, %f2129};
	st.local.v4.f32 	[%rd1+368], {%f2128, %f2127, %f2126, %f2125};
	st.local.v4.f32 	[%rd1+400], {%f2124, %f2123, %f2122, %f2121};
	st.local.v4.f32 	[%rd1+432], {%f2120, %f2119, %f2118, %f2117};
	st.local.v4.f32 	[%rd1+464], {%f2116, %f2115, %f2114, %f2113};
	st.local.v4.f32 	[%rd1+496], {%f2112, %f2111, %f2110, %f2109};
	bar.sync 	0;
	add.s32 	%r388, %r951, 8;
	setp.ge.s32 	%p34, %r388, %r936;
	@%p34 bra 	$L__BB0_67;
	mov.b32 	%r955, 0;
$L__BB0_49:
	shl.b32 	%r390, %r955, 7;
	mov.u32 	%r391, %tid.x;
	and.b32  	%r392, %r391, 88;
	or.b32  	%r393, %r392, %r390;
	shl.b32 	%r394, %r393, 2;
	mov.u32 	%r395, _ZZ20sgemmDoubleBufferingiiifPfS_fS_E2As;
	add.s32 	%r396, %r395, %r394;
	ld.shared.f32 	%f557, [%r396+4096];
	ld.shared.f32 	%f558, [%r396+4100];
	ld.shared.f32 	%f559, [%r396+4104];
	ld.shared.f32 	%f560, [%r396+4108];
	ld.shared.f32 	%f561, [%r396+4112];
	ld.shared.f32 	%f562, [%r396+4116];
	ld.shared.f32 	%f563, [%r396+4120];
	ld.shared.f32 	%f564, [%r396+4124];
	ld.shared.f32 	%f565, [%r396+4224];
	ld.shared.f32 	%f566, [%r396+4228];
	ld.shared.f32 	%f567, [%r396+4232];
	ld.shared.f32 	%f568, [%r396+4236];
	ld.shared.f32 	%f569, [%r396+4240];
	ld.shared.f32 	%f570, [%r396+4244];
	ld.shared.f32 	%f571, [%r396+4248];
	ld.shared.f32 	%f572, [%r396+4252];
	shl.b32 	%r397, %r391, 2;
	and.b32  	%r398, %r397, 28;
	shl.b32 	%r399, %r391, 1;
	and.b32  	%r400, %r399, 192;
	or.b32  	%r401, %r398, %r400;
	add.s32 	%r402, %r401, %r390;
	setp.gt.u32 	%p35, %r402, 1023;
	mov.f32 	%f1965, 0f00000000;
	@%p35 bra 	$L__BB0_51;
	shl.b32 	%r404, %r391, 2;
	and.b32  	%r405, %r404, 28;
	shl.b32 	%r406, %r391, 1;
	and.b32  	%r407, %r406, 192;
	or.b32  	%r408, %r405, %r407;
	shl.b32 	%r409, %r955, 7;
	add.s32 	%r410, %r408, %r409;
	shl.b32 	%r411, %r410, 2;
	mov.u32 	%r412, _ZZ20sgemmDoubleBufferingiiifPfS_fS_E2Bs;
	add.s32 	%r413, %r412, %r411;
	ld.shared.f32 	%f1965, [%r413+4096];
$L__BB0_51:
	shl.b32 	%r415, %r391, 2;
	and.b32  	%r416, %r415, 28;
	shl.b32 	%r417, %r391, 1;
	and.b32  	%r418, %r417, 192;
	or.b32  	%r419, %r416, %r418;
	shl.b32 	%r420, %r955, 7;
	add.s32 	%r421, %r419, %r420;
	setp.gt.u32 	%p36, %r421, 1022;
	mov.f32 	%f1966, 0f00000000;
	@%p36 bra 	$L__BB0_53;
	shl.b32 	%r423, %r391, 2;
	and.b32  	%r424, %r423, 28;
	shl.b32 	%r425, %r391, 1;
	and.b32  	%r426, %r425, 192;
	or.b32  	%r427, %r424, %r426;
	shl.b32 	%r428, %r955, 7;
	add.s32 	%r429, %r427, %r428;
	shl.b32 	%r430, %r429, 2;
	mov.u32 	%r431, _ZZ20sgemmDoubleBufferingiiifPfS_fS_E2Bs;
	add.s32 	%r432, %r431, %r430;
	ld.shared.f32 	%f1966, [%r432+4100];
$L__BB0_53:
	mov.u32 	%r433, %tid.x;
	shl.b32 	%r434, %r433, 2;
	and.b32  	%r435, %r434, 28;
	shl.b32 	%r436, %r433, 1;
	and.b32  	%r437, %r436, 192;
	or.b32  	%r438, %r435, %r437;
	shl.b32 	%r439, %r955, 7;
	add.s32 	%r440, %r438, %r439;
	setp.gt.u32 	%p37, %r440, 1021;
	mov.f32 	%f1967, 0f00000000;
	@%p37 bra 	$L__BB0_55;
	mov.u32 	%r441, %tid.x;
	shl.b32 	%r442, %r441, 2;
	and.b32  	%r443, %r442, 28;
	shl.b32 	%r444, %r441, 1;
	and.b32  	%r445, %r444, 192;
	or.b32  	%r446, %r443, %r445;
	shl.b32 	%r447, %r955, 7;
	add.s32 	%r448, %r446, %r447;
	shl.b32 	%r449, %r448, 2;
	mov.u32 	%r450, _ZZ20sgemmDoubleBufferingiiifPfS_fS_E2Bs;
	add.s32 	%r451, %r450, %r449;
	ld.shared.f32 	%f1967, [%r451+4104];
$L__BB0_55:
	mov.u32 	%r452, %tid.x;
	shl.b32 	%r453, %r452, 2;
	and.b32  	%r454, %r453, 28;
	shl.b32 	%r455, %r452, 1;
	and.b32  	%r456, %r455, 192;
	or.b32  	%r457, %r454, %r456;
	shl.b32 	%r458, %r955, 7;
	add.s32 	%r459, %r457, %r458;
	setp.gt.u32 	%p38, %r459, 1020;
	mov.f32 	%f1968, 0f00000000;
	@%p38 bra 	$L__BB0_57;
	mov.u32 	%r460, %tid.x;
	shl.b32 	%r461, %r460, 2;
	and.b32  	%r462, %r461, 28;
	shl.b32 	%r463, %r460, 1;
	and.b32  	%r464, %r463, 192;
	or.b32  	%r465, %r462, %r464;
	shl.b32 	%r466, %r955, 7;
	add.s32 	%r467, %r465, %r466;
	shl.b32 	%r468, %r467, 2;
	mov.u32 	%r469, _ZZ20sgemmDoubleBufferingiiifPfS_fS_E2Bs;
	add.s32 	%r470, %r469, %r468;
	ld.shared.f32 	%f1968, [%r470+4108];
$L__BB0_57:
	mov.u32 	%r471, %tid.x;
	shl.b32 	%r472, %r471, 2;
	and.b32  	%r473, %r472, 28;
	shl.b32 	%r474, %r471, 1;
	and.b32  	%r475, %r474, 192;
	or.b32  	%r476, %r473, %r475;
	shl.b32 	%r477, %r955, 7;
	add.s32 	%r478, %r476, %r477;
	setp.gt.u32 	%p39, %r478, 991;
	mov.f32 	%f1969, 0f00000000;
	@%p39 bra 	$L__BB0_59;
	mov.u32 	%r479, %tid.x;
	shl.b32 	%r480, %r479, 2;
	and.b32  	%r481, %r480, 28;
	shl.b32 	%r482, %r479, 1;
	and.b32  	%r483, %r482, 192;
	or.b32  	%r484, %r481, %r483;
	shl.b32 	%r485, %r955, 7;
	add.s32 	%r486, %r484, %r485;
	shl.b32 	%r487, %r486, 2;
	mov.u32 	%r488, _ZZ20sgemmDoubleBufferingiiifPfS_fS_E2Bs;
	add.s32 	%r489, %r488, %r487;
	ld.shared.f32 	%f1969, [%r489+4224];
$L__BB0_59:
	mov.u32 	%r490, %tid.x;
	shl.b32 	%r491, %r490, 2;
	and.b32  	%r492, %r491, 28;
	shl.b32 	%r493, %r490, 1;
	and.b32  	%r494, %r493, 192;
	or.b32  	%r495, %r492, %r494;
	shl.b32 	%r496, %r955, 7;
	add.s32 	%r497, %r495, %r496;
	setp.gt.u32 	%p40, %r497, 990;
	mov.f32 	%f1970, 0f00000000;
	@%p40 bra 	$L__BB0_61;
	mov.u32 	%r498, %tid.x;
	shl.b32 	%r499, %r498, 2;
	and.b32  	%r500, %r499, 28;
	shl.b32 	%r501, %r498, 1;
	and.b32  	%r502, %r501, 192;
	or.b32  	%r503, %r500, %r502;
	shl.b32 	%r504, %r955, 7;
	add.s32 	%r505, %r503, %r504;
	shl.b32 	%r506, %r505, 2;
	mov.u32 	%r507, _ZZ20sgemmDoubleBufferingiiifPfS_fS_E2Bs;
	add.s32 	%r508, %r507, %r506;
	ld.shared.f32 	%f1970, [%r508+4228];
$L__BB0_61:
	mov.u32 	%r509, %tid.x;
	shl.b32 	%r510, %r509, 2;
	and.b32  	%r511, %r510, 28;
	shl.b32 	%r512, %r509, 1;
	and.b32  	%r513, %r512, 192;
	or.b32  	%r514, %r511, %r513;
	shl.b32 	%r515, %r955, 7;
	add.s32 	%r516, %r514, %r515;
	setp.gt.u32 	%p41, %r516, 989;
	mov.f32 	%f1971, 0f00000000;
	@%p41 bra 	$L__BB0_63;
	mov.u32 	%r517, %tid.x;
	shl.b32 	%r518, %r517, 2;
	and.b32  	%r519, %r518, 28;
	shl.b32 	%r520, %r517, 1;
	and.b32  	%r521, %r520, 192;
	or.b32  	%r522, %r519, %r521;
	shl.b32 	%r523, %r955, 7;
	add.s32 	%r524, %r522, %r523;
	shl.b32 	%r525, %r524, 2;
	mov.u32 	%r526, _ZZ20sgemmDoubleBufferingiiifPfS_fS_E2Bs;
	add.s32 	%r527, %r526, %r525;
	ld.shared.f32 	%f1971, [%r527+4232];
$L__BB0_63:
	mov.u32 	%r528, %tid.x;
	shl.b32 	%r529, %r528, 2;
	and.b32  	%r530, %r529, 28;
	shl.b32 	%r531, %r528, 1;
	and.b32  	%r532, %r531, 192;
	or.b32  	%r533, %r530, %r532;
	shl.b32 	%r534, %r955, 7;
	add.s32 	%r535, %r533, %r534;
	setp.gt.u32 	%p42, %r535, 988;
	mov.f32 	%f1972, 0f00000000;
	@%p42 bra 	$L__BB0_65;
	mov.u32 	%r536, %tid.x;
	shl.b32 	%r537, %r536, 2;
	and.b32  	%r538, %r537, 28;
	shl.b32 	%r539, %r536, 1;
	and.b32  	%r540, %r539, 192;
	or.b32  	%r541, %r538, %r540;
	shl.b32 	%r542, %r955, 7;
	add.s32 	%r543, %r541, %r542;
	shl.b32 	%r544, %r543, 2;
	mov.u32 	%r545, _ZZ20sgemmDoubleBufferingiiifPfS_fS_E2Bs;
	add.s32 	%r546, %r545, %r544;
	ld.shared.f32 	%f1972, [%r546+4236];
$L__BB0_65:
	fma.rn.f32 	%f2236, %f557, %f1965, %f2236;
	fma.rn.f32 	%f2235, %f557, %f1966, %f2235;
	fma.rn.f32 	%f2234, %f557, %f1967, %f2234;
	fma.rn.f32 	%f2233, %f557, %f1968, %f2233;
	fma.rn.f32 	%f2232, %f558, %f1965, %f2232;
	fma.rn.f32 	%f2231, %f558, %f1966, %f2231;
	fma.rn.f32 	%f2230, %f558, %f1967, %f2230;
	fma.rn.f32 	%f2229, %f558, %f1968, %f2229;
	fma.rn.f32 	%f2228, %f559, %f1965, %f2228;
	fma.rn.f32 	%f2227, %f559, %f1966, %f2227;
	fma.rn.f32 	%f2226, %f559, %f1967, %f2226;
	fma.rn.f32 	%f2225, %f559, %f1968, %f2225;
	fma.rn.f32 	%f2224, %f560, %f1965, %f2224;
	fma.rn.f32 	%f2223, %f560, %f1966, %f2223;
	fma.rn.f32 	%f2222, %f560, %f1967, %f2222;
	fma.rn.f32 	%f2221, %f560, %f1968, %f2221;
	fma.rn.f32 	%f2220, %f561, %f1965, %f2220;
	fma.rn.f32 	%f2219, %f561, %f1966, %f2219;
	fma.rn.f32 	%f2218, %f561, %f1967, %f2218;
	fma.rn.f32 	%f2217, %f561, %f1968, %f2217;
	fma.rn.f32 	%f2216, %f562, %f1965, %f2216;
	fma.rn.f32 	%f2215, %f562, %f1966, %f2215;
	fma.rn.f32 	%f2214, %f562, %f1967, %f2214;
	fma.rn.f32 	%f2213, %f562, %f1968, %f2213;
	fma.rn.f32 	%f2212, %f563, %f1965, %f2212;
	fma.rn.f32 	%f2211, %f563, %f1966, %f2211;
	fma.rn.f32 	%f2210, %f563, %f1967, %f2210;
	fma.rn.f32 	%f2209, %f563, %f1968, %f2209;
	fma.rn.f32 	%f2208, %f564, %f1965, %f2208;
	fma.rn.f32 	%f2207, %f564, %f1966, %f2207;
	fma.rn.f32 	%f2206, %f564, %f1967, %f2206;
	fma.rn.f32 	%f2205, %f564, %f1968, %f2205;
	fma.rn.f32 	%f2204, %f557, %f1969, %f2204;
	fma.rn.f32 	%f2203, %f557, %f1970, %f2203;
	fma.rn.f32 	%f2202, %f557, %f1971, %f2202;
	fma.rn.f32 	%f2201, %f557, %f1972, %f2201;
	fma.rn.f32 	%f2200, %f558, %f1969, %f2200;
	fma.rn.f32 	%f2199, %f558, %f1970, %f2199;
	fma.rn.f32 	%f2198, %f558, %f1971, %f2198;
	fma.rn.f32 	%f2197, %f558, %f1972, %f2197;
	fma.rn.f32 	%f2196, %f559, %f1969, %f2196;
	fma.rn.f32 	%f2195, %f559, %f1970, %f2195;
	fma.rn.f32 	%f2194, %f559, %f1971, %f2194;
	fma.rn.f32 	%f2193, %f559, %f1972, %f2193;
	fma.rn.f32 	%f2192, %f560, %f1969, %f2192;
	fma.rn.f32 	%f2191, %f560, %f1970, %f2191;
	fma.rn.f32 	%f2190, %f560, %f1971, %f2190;
	fma.rn.f32 	%f2189, %f560, %f1972, %f2189;
	fma.rn.f32 	%f2188, %f561, %f1969, %f2188;
	fma.rn.f32 	%f2187, %f561, %f1970, %f2187;
	fma.rn.f32 	%f2186, %f561, %f1971, %f2186;
	fma.rn.f32 	%f2185, %f561, %f1972, %f2185;
	fma.rn.f32 	%f2184, %f562, %f1969, %f2184;
	fma.rn.f32 	%f2183, %f562, %f1970, %f2183;
	fma.rn.f32 	%f2182, %f562, %f1971, %f2182;
	fma.rn.f32 	%f2181, %f562, %f1972, %f2181;
	fma.rn.f32 	%f2180, %f563, %f1969, %f2180;
	fma.rn.f32 	%f2179, %f563, %f1970, %f2179;
	fma.rn.f32 	%f2178, %f563, %f1971, %f2178;
	fma.rn.f32 	%f2177, %f563, %f1972, %f2177;
	fma.rn.f32 	%f2176, %f564, %f1969, %f2176;
	fma.rn.f32 	%f2175, %f564, %f1970, %f2175;
	fma.rn.f32 	%f2174, %f564, %f1971, %f2174;
	fma.rn.f32 	%f2173, %f564, %f1972, %f2173;
	fma.rn.f32 	%f2172, %f565, %f1965, %f2172;
	fma.rn.f32 	%f2171, %f565, %f1966, %f2171;
	fma.rn.f32 	%f2170, %f565, %f1967, %f2170;
	fma.rn.f32 	%f2169, %f565, %f1968, %f2169;
	fma.rn.f32 	%f2168, %f566, %f1965, %f2168;
	fma.rn.f32 	%f2167, %f566, %f1966, %f2167;
	fma.rn.f32 	%f2166, %f566, %f1967, %f2166;
	fma.rn.f32 	%f2165, %f566, %f1968, %f2165;
	fma.rn.f32 	%f2164, %f567, %f1965, %f2164;
	fma.rn.f32 	%f2163, %f567, %f1966, %f2163;
	fma.rn.f32 	%f2162, %f567, %f1967, %f2162;
	fma.rn.f32 	%f2161, %f567, %f1968, %f2161;
	fma.rn.f32 	%f2160, %f568, %f1965, %f2160;
	fma.rn.f32 	%f2159, %f568, %f1966, %f2159;
	fma.rn.f32 	%f2158, %f568, %f1967, %f2158;
	fma.rn.f32 	%f2157, %f568, %f1968, %f2157;
	fma.rn.f32 	%f2156, %f569, %f1965, %f2156;
	fma.rn.f32 	%f2155, %f569, %f1966, %f2155;
	fma.rn.f32 	%f2154, %f569, %f1967, %f2154;
	fma.rn.f32 	%f2153, %f569, %f1968, %f2153;
	fma.rn.f32 	%f2152, %f570, %f1965, %f2152;
	fma.rn.f32 	%f2151, %f570, %f1966, %f2151;
	fma.rn.f32 	%f2150, %f570, %f1967, %f2150;
	fma.rn.f32 	%f2149, %f570, %f1968, %f2149;
	fma.rn.f32 	%f2148, %f571, %f1965, %f2148;
	fma.rn.f32 	%f2147, %f571, %f1966, %f2147;
	fma.rn.f32 	%f2146, %f571, %f1967, %f2146;
	fma.rn.f32 	%f2145, %f571, %f1968, %f2145;
	fma.rn.f32 	%f2144, %f572, %f1965, %f2144;
	fma.rn.f32 	%f2143, %f572, %f1966, %f2143;
	fma.rn.f32 	%f2142, %f572, %f1967, %f2142;
	fma.rn.f32 	%f2141, %f572, %f1968, %f2141;
	fma.rn.f32 	%f2140, %f565, %f1969, %f2140;
	fma.rn.f32 	%f2139, %f565, %f1970, %f2139;
	fma.rn.f32 	%f2138, %f565, %f1971, %f2138;
	fma.rn.f32 	%f2137, %f565, %f1972, %f2137;
	fma.rn.f32 	%f2136, %f566, %f1969, %f2136;
	fma.rn.f32 	%f2135, %f566, %f1970, %f2135;
	fma.rn.f32 	%f2134, %f566, %f1971, %f2134;
	fma.rn.f32 	%f2133, %f566, %f1972, %f2133;
	fma.rn.f32 	%f2132, %f567, %f1969, %f2132;
	fma.rn.f32 	%f2131, %f567, %f1970, %f2131;
	fma.rn.f32 	%f2130, %f567, %f1971, %f2130;
	fma.rn.f32 	%f2129, %f567, %f1972, %f2129;
	fma.rn.f32 	%f2128, %f568, %f1969, %f2128;
	fma.rn.f32 	%f2127, %f568, %f1970, %f2127;
	fma.rn.f32 	%f2126, %f568, %f1971, %f2126;
	fma.rn.f32 	%f2125, %f568, %f1972, %f2125;
	fma.rn.f32 	%f2124, %f569, %f1969, %f2124;
	fma.rn.f32 	%f2123, %f569, %f1970, %f2123;
	fma.rn.f32 	%f2122, %f569, %f1971, %f2122;
	fma.rn.f32 	%f2121, %f569, %f1972, %f2121;
	fma.rn.f32 	%f2120, %f570, %f1969, %f2120;
	fma.rn.f32 	%f2119, %f570, %f1970, %f2119;
	fma.rn.f32 	%f2118, %f570, %f1971, %f2118;
	fma.rn.f32 	%f2117, %f570, %f1972, %f2117;
	fma.rn.f32 	%f2116, %f571, %f1969, %f2116;
	fma.rn.f32 	%f2115, %f571, %f1970, %f2115;
	fma.rn.f32 	%f2114, %f571, %f1971, %f2114;
	fma.rn.f32 	%f2113, %f571, %f1972, %f2113;
	fma.rn.f32 	%f2112, %f572, %f1969, %f2112;
	fma.rn.f32 	%f2111, %f572, %f1970, %f2111;
	fma.rn.f32 	%f2110, %f572, %f1971, %f2110;
	fma.rn.f32 	%f2109, %f572, %f1972, %f2109;
	add.s32 	%r955, %r955, 1;
	setp.ne.s32 	%p43, %r955, 8;
	@%p43 bra 	$L__BB0_49;
	st.local.v4.f32 	[%rd1], {%f2236, %f2235, %f2234, %f2233};
	st.local.v4.f32 	[%rd1+32], {%f2232, %f2231, %f2230, %f2229};
	st.local.v4.f32 	[%rd1+64], {%f2228, %f2227, %f2226, %f2225};
	st.local.v4.f32 	[%rd1+96], {%f2224, %f2223, %f2222, %f2221};
	st.local.v4.f32 	[%rd1+128], {%f2220, %f2219, %f2218, %f2217};
	st.local.v4.f32 	[%rd1+160], {%f2216, %f2215, %f2214, %f2213};
	st.local.v4.f32 	[%rd1+192], {%f2212, %f2211, %f2210, %f2209};
	st.local.v4.f32 	[%rd1+224], {%f2208, %f2207, %f2206, %f2205};
	st.local.v4.f32 	[%rd1+16], {%f2204, %f2203, %f2202, %f2201};
	st.local.v4.f32 	[%rd1+48], {%f2200, %f2199, %f2198, %f2197};
	st.local.v4.f32 	[%rd1+80], {%f2196, %f2195, %f2194, %f2193};
	st.local.v4.f32 	[%rd1+112], {%f2192, %f2191, %f2190, %f2189};
	st.local.v4.f32 	[%rd1+144], {%f2188, %f2187, %f2186, %f2185};
	st.local.v4.f32 	[%rd1+176], {%f2184, %f2183, %f2182, %f2181};
	st.local.v4.f32 	[%rd1+208], {%f2180, %f2179, %f2178, %f2177};
	st.local.v4.f32 	[%rd1+240], {%f2176, %f2175, %f2174, %f2173};
	st.local.v4.f32 	[%rd1+256], {%f2172, %f2171, %f2170, %f2169};
	st.local.v4.f32 	[%rd1+288], {%f2168, %f2167, %f2166, %f2165};
	st.local.v4.f32 	[%rd1+320], {%f2164, %f2163, %f2162, %f2161};
	st.local.v4.f32 	[%rd1+352], {%f2160, %f2159, %f2158, %f2157};
	st.local.v4.f32 	[%rd1+384], {%f2156, %f2155, %f2154, %f2153};
	st.local.v4.f32 	[%rd1+416], {%f2152, %f2151, %f2150, %f2149};
	st.local.v4.f32 	[%rd1+448], {%f2148, %f2147, %f2146, %f2145};
	st.local.v4.f32 	[%rd1+480], {%f2144, %f2143, %f2142, %f2141};
	st.local.v4.f32 	[%rd1+272], {%f2140, %f2139, %f2138, %f2137};
	st.local.v4.f32 	[%rd1+304], {%f2136, %f2135, %f2134, %f2133};
	st.local.v4.f32 	[%rd1+336], {%f2132, %f2131, %f2130, %f2129};
	st.local.v4.f32 	[%rd1+368], {%f2128, %f2127, %f2126, %f2125};
	st.local.v4.f32 	[%rd1+400], {%f2124, %f2123, %f2122, %f2121};
	st.local.v4.f32 	[%rd1+432], {%f2120, %f2119, %f2118, %f2117};
	st.local.v4.f32 	[%rd1+464], {%f2116, %f2115, %f2114, %f2113};
	st.local.v4.f32 	[%rd1+496], {%f2112, %f2111, %f2110, %f2109};
$L__BB0_67:
	ld.param.u32 	%r937, [_Z20sgemmDoubleBufferingiiifPfS_fS__param_2];
	bar.sync 	0;
	add.s32 	%r547, %r951, 16;
	setp.ge.s32 	%p44, %r547, %r937;
	@%p44 bra 	$L__BB0_118;
	ld.param.u32 	%r938, [_Z20sgemmDoubleBufferingiiifPfS_fS__param_2];
	mov.u32 	%r548, %tid.x;
	and.b32  	%r549, %r548, 62;
	shr.u32 	%r550, %r549, 1;
	shl.b32 	%r551, %r548, 11;
	and.b32  	%r552, %r551, 2048;
	shl.b32 	%r553, %r550, 2;
	or.b32  	%r554, %r552, %r553;
	mov.u32 	%r555, _ZZ20sgemmDoubleBufferingiiifPfS_fS_E2As;
	add.s32 	%r556, %r555, %r554;
	add.s32 	%r36, %r556, 4096;
	shl.b32 	%r557, %r548, 2;
	and.b32  	%r558, %r557, 4;
	mad.lo.s32 	%r559, %r550, %r938, %r558;
	shl.b32 	%r560, %r559, 2;
	cvt.u64.u32 	%rd179, %r560;
	add.s64 	%rd180, %rd316, %rd179;
	add.s64 	%rd181, %rd180, 64;
	and.b64  	%rd182, %rd181, 15;
	setp.ne.s64 	%p45, %rd182, 0;
	@%p45 bra 	$L__BB0_70;
	ld.param.u32 	%r940, [_Z20sgemmDoubleBufferingiiifPfS_fS__param_2];
	mad.lo.s32 	%r572, %r550, %r940, %r558;
	mul.wide.u32 	%rd185, %r572, 4;
	add.s64 	%rd186, %rd317, %rd185;
	ld.global.v4.f32 	{%f1132, %f1133, %f1134, %f2101}, [%rd186+64];
	st.shared.f32 	[%r36+-4096], %f1132;
	st.shared.f32 	[%r36+-3584], %f1133;
	st.shared.f32 	[%r36+-3072], %f1134;
	bra.uni 	$L__BB0_71;
$L__BB0_70:
	ld.param.u32 	%r939, [_Z20sgemmDoubleBufferingiiifPfS_fS__param_2];
	mad.lo.s32 	%r566, %r550, %r939, %r558;
	mul.wide.u32 	%rd183, %r566, 4;
	add.s64 	%rd184, %rd317, %rd183;
	ld.global.f32 	%f1129, [%rd184+64];
	st.shared.f32 	[%r36+-4096], %f1129;
	ld.global.f32 	%f1130, [%rd184+68];
	st.shared.f32 	[%r36+-3584], %f1130;
	ld.global.f32 	%f1131, [%rd184+72];
	st.shared.f32 	[%r36+-3072], %f1131;
	ld.global.f32 	%f2101, [%rd184+76];
$L__BB0_71:
	ld.param.u32 	%r941, [_Z20sgemmDoubleBufferingiiifPfS_fS__param_2];
	shl.b32 	%r573, %r941, 5;
	mad.lo.s32 	%r579, %r550, %r941, %r558;
	add.s32 	%r580, %r579, %r573;
	st.shared.f32 	[%r556+1536], %f2101;
	shl.b32 	%r587, %r580, 2;
	cvt.u64.u32 	%rd187, %r587;
	add.s64 	%rd188, %rd316, %rd187;
	add.s64 	%rd189, %rd188, 64;
	and.b64  	%rd190, %rd189, 15;
	setp.eq.s64 	%p46, %rd190, 0;
	@%p46 bra 	$L__BB0_73;
	ld.param.u32 	%r942, [_Z20sgemmDoubleBufferingiiifPfS_fS__param_2];
	shl.b32 	%r588, %r942, 5;
	mad.lo.s32 	%r594, %r550, %r942, %r558;
	add.s32 	%r595, %r594, %r588;
	mul.wide.u32 	%rd191, %r595, 4;
	add.s64 	%rd192, %rd317, %rd191;
	ld.global.f32 	%f1135, [%rd192+64];
	st.shared.f32 	[%r36+-3968], %f1135;
	ld.global.f32 	%f1136, [%rd192+68];
	st.shared.f32 	[%r36+-3456], %f1136;
	ld.global.f32 	%f1137, [%rd192+72];
	st.shared.f32 	[%r36+-2944], %f1137;
	ld.global.f32 	%f2102, [%rd192+76];
	bra.uni 	$L__BB0_74;
$L__BB0_73:
	ld.param.u32 	%r943, [_Z20sgemmDoubleBufferingiiifPfS_fS__param_2];
	shl.b32 	%r596, %r943, 5;
	mad.lo.s32 	%r602, %r550, %r943, %r558;
	add.s32 	%r603, %r602, %r596;
	mul.wide.u32 	%rd193, %r603, 4;
	add.s64 	%rd194, %rd317, %rd193;
	ld.global.v4.f32 	{%f1138, %f1139, %f1140, %f2102}, [%rd194+64];
	st.shared.f32 	[%r36+-3968], %f1138;
	st.shared.f32 	[%r36+-3456], %f1139;
	st.shared.f32 	[%r36+-2944], %f1140;
$L__BB0_74:
	ld.param.u32 	%r944, [_Z20sgemmDoubleBufferingiiifPfS_fS__param_2];
	shl.b32 	%r604, %r944, 6;
	mad.lo.s32 	%r610, %r550, %r944, %r558;
	add.s32 	%r611, %r610, %r604;
	st.shared.f32 	[%r556+1664], %f2102;
	shl.b32 	%r618, %r611, 2;
	cvt.u64.u32 	%rd195, %r618;
	add.s64 	%rd196, %rd316, %rd195;
	add.s64 	%rd197, %rd196, 64;
	and.b64  	%rd198, %rd197, 15;
	setp.eq.s64 	%p47, %rd198, 0;
	@%p47 bra 	$L__BB0_76;
	ld.param.u32 	%r945, [_Z20sgemmDoubleBufferingiiifPfS_fS__param_2];
	shl.b32 	%r619, %r945, 6;
	mad.lo.s32 	%r625, %r550, %r945, %r558;
	add.s32 	%r626, %r625, %r619;
	mul.wide.u32 	%rd199, %r626, 4;
	add.s64 	%rd200, %rd317, %rd199;
	ld.global.f32 	%f1141, [%rd200+64];
	st.shared.f32 	[%r36+-3840], %f1141;
	ld.global.f32 	%f1142, [%rd200+68];
	st.shared.f32 	[%r36+-3328], %f1142;
	ld.global.f32 	%f1143, [%rd200+72];
	st.shared.f32 	[%r36+-2816], %f1143;
	ld.global.f32 	%f2103, [%rd200+76];
	bra.uni 	$L__BB0_77;
$L__BB0_76:
	ld.param.u32 	%r946, [_Z20sgemmDoubleBufferingiiifPfS_fS__param_2];
	shl.b32 	%r627, %r946, 6;
	mad.lo.s32 	%r633, %r550, %r946, %r558;
	add.s32 	%r634, %r633, %r627;
	mul.wide.u32 	%rd201, %r634, 4;
	add.s64 	%rd202, %rd317, %rd201;
	ld.global.v4.f32 	{%f1144, %f1145, %f1146, %f2103}, [%rd202+64];
	st.shared.f32 	[%r36+-3840], %f1144;
	st.shared.f32 	[%r36+-3328], %f1145;
	st.shared.f32 	[%r36+-2816], %f1146;
$L__BB0_77:
	ld.param.u32 	%r947, [_Z20sgemmDoubleBufferingiiifPfS_fS__param_2];
	shl.b32 	%r635, %r947, 5;
	shl.b32 	%r636, %r947, 6;
	mad.lo.s32 	%r642, %r550, %r947, %r558;
	add.s32 	%r643, %r642, %r636;
	add.s32 	%r644, %r643, %r635;
	st.shared.f32 	[%r556+1792], %f2103;
	shl.b32 	%r651, %r644, 2;
	cvt.u64.u32 	%rd203, %r651;
	add.s64 	%rd204, %rd316, %rd203;
	add.s64 	%rd205, %rd204, 64;
	and.b64  	%rd206, %rd205, 15;
	setp.eq.s64 	%p48, %rd206, 0;
	@%p48 bra 	$L__BB0_79;
	ld.param.u32 	%r948, [_Z20sgemmDoubleBufferingiiifPfS_fS__param_2];
	shl.b32 	%r652, %r948, 5;
	shl.b32 	%r653, %r948, 6;
	mad.lo.s32 	%r659, %r550, %r948, %r558;
	add.s32 	%r660, %r659, %r653;
	add.s32 	%r661, %r660, %r652;
	mul.wide.u32 	%rd207, %r661, 4;
	add.s64 	%rd208, %rd317, %rd207;
	ld.global.f32 	%f1147, [%rd208+64];
	st.shared.f32 	[%r36+-3712], %f1147;
	ld.global.f32 	%f1148, [%rd208+68];
	st.shared.f32 	[%r36+-3200], %f1148;
	ld.global.f32 	%f1149, [%rd208+72];
	st.shared.f32 	[%r36+-2688], %f1149;
	ld.global.f32 	%f2104, [%rd208+76];
	bra.uni 	$L__BB0_80;
$L__BB0_79:
	ld.param.u32 	%r949, [_Z20sgemmDoubleBufferingiiifPfS_fS__param_2];
	shl.b32 	%r662, %r949, 5;
	shl.b32 	%r663, %r949, 6;
	mad.lo.s32 	%r669, %r550, %r949, %r558;
	add.s32 	%r670, %r669, %r663;
	add.s32 	%r671, %r670, %r662;
	mul.wide.u32 	%rd209, %r671, 4;
	add.s64 	%rd210, %rd317, %rd209;
	ld.global.v4.f32 	{%f1150, %f1151, %f1152, %f2104}, [%rd210+64];
	st.shared.f32 	[%r36+-3712], %f1150;
	st.shared.f32 	[%r36+-3200], %f1151;
	st.shared.f32 	[%r36+-2688], %f1152;
$L__BB0_80:
	and.b32  	%r673, %r548, 32;
	shr.u32 	%r674, %r673, 5;
	shl.b32 	%r675, %r674, 7;
	and.b32  	%r677, %r557, 124;
	or.b32  	%r678, %r675, %r677;
	shl.b32 	%r679, %r678, 2;
	mov.u32 	%r680, _ZZ20sgemmDoubleBufferingiiifPfS_fS_E2Bs;
	add.s32 	%r681, %r680, %r679;
	add.s32 	%r40, %r681, 4096;
	mul.wide.u32 	%rd211, %r678, 4;
	cvt.u64.u32 	%rd212, %r680;
	cvta.shared.u64 	%rd213, %rd212;
	add.s64 	%rd214, %rd213, %rd211;
	shl.b32 	%r682, %r548, 1;
	or.b32  	%r684, %r551, %r682;
	and.b32  	%r685, %r684, 2172;
	add.s32 	%r687, %r555, %r685;
	st.shared.f32 	[%r687+1920], %f2104;
	shl.b32 	%r688, %r69, 4;
	cvt.u64.u32 	%rd216, %r688;
	mad.lo.s32 	%r689, %r674, %r69, %r677;
	cvt.u64.u32 	%rd217, %r689;
	add.s64 	%rd218, %rd217, %rd216;
	shl.b64 	%rd219, %rd218, 2;
	add.s64 	%rd220, %rd318, %rd219;
	or.b64  	%rd221, %rd220, %rd214;
	and.b64  	%rd222, %rd221, 15;
	setp.ne.s64 	%p49, %rd222, 0;
	@%p49 bra 	$L__BB0_82;
	mul.wide.u32 	%rd225, %r689, 4;
	add.s64 	%rd226, %rd319, %rd225;
	ld.global.v4.f32 	{%f1157, %f1158, %f1159, %f1160}, [%rd226];
	st.shared.v4.f32 	[%r40+-4096], {%f1157, %f1158, %f1159, %f1160};
	bra.uni 	$L__BB0_83;
$L__BB0_82:
	mul.wide.u32 	%rd223, %r689, 4;
	add.s64 	%rd224, %rd319, %rd223;
	ld.global.f32 	%f1153, [%rd224];
	st.shared.f32 	[%r40+-4096], %f1153;
	ld.global.f32 	%f1154, [%rd224+4];
	st.shared.f32 	[%r40+-4092], %f1154;
	ld.global.f32 	%f1155, [%rd224+8];
	st.shared.f32 	[%r40+-4088], %f1155;
	ld.global.f32 	%f1156, [%rd224+12];
	st.shared.f32 	[%r40+-4084], %f1156;
$L__BB0_83:
	or.b32  	%r712, %r678, 256;
	mul.wide.u32 	%rd227, %r712, 4;
	cvta.shared.u64 	%rd229, %rd212;
	add.s64 	%rd230, %rd229, %rd227;
	shl.b32 	%r715, %r69, 1;
	add.s32 	%r716, %r689, %r715;
	cvt.u64.u32 	%rd233, %r716;
	add.s64 	%rd234, %rd233, %rd216;
	shl.b64 	%rd235, %rd234, 2;
	add.s64 	%rd236, %rd318, %rd235;
	or.b64  	%rd237, %rd236, %rd230;
	and.b64  	%rd238, %rd237, 15;
	setp.eq.s64 	%p50, %rd238, 0;
	@%p50 bra 	$L__BB0_85;
	mul.wide.u32 	%rd239, %r716, 4;
	add.s64 	%rd240, %rd319, %rd239;
	ld.global.f32 	%f1161, [%rd240];
	st.shared.f32 	[%r40+-3072], %f1161;
	ld.global.f32 	%f1162, [%rd240+4];
	st.shared.f32 	[%r40+-3068], %f1162;
	ld.global.f32 	%f1163, [%rd240+8];
	st.shared.f32 	[%r40+-3064], %f1163;
	ld.global.f32 	%f1164, [%rd240+12];
	st.shared.f32 	[%r40+-3060], %f1164;
	bra.uni 	$L__BB0_86;
$L__BB0_85:
	and.b32  	%r729, %r557, 124;
	mad.lo.s32 	%r730, %r674, %r69, %r729;
	add.s32 	%r732, %r730, %r715;
	mul.wide.u32 	%rd241, %r732, 4;
	add.s64 	%rd242, %rd319, %rd241;
	ld.global.v4.f32 	{%f1165, %f1166, %f1167, %f1168}, [%rd242];
	st.shared.v4.f32 	[%r40+-3072], {%f1165, %f1166, %f1167, %f1168};
$L__BB0_86:
	mov.u32 	%r741, _ZZ20sgemmDoubleBufferingiiifPfS_fS_E2Bs;
	add.s32 	%r742, %r741, %r679;
	add.s32 	%r42, %r742, 4096;
	or.b32  	%r743, %r678, 512;
	mul.wide.u32 	%rd243, %r743, 4;
	cvt.u64.u32 	%rd244, %r741;
	cvta.shared.u64 	%rd245, %rd244;
	add.s64 	%rd246, %rd245, %rd243;
	shl.b32 	%r744, %r69, 4;
	cvt.u64.u32 	%rd248, %r744;
	shl.b32 	%r746, %r69, 2;
	add.s32 	%r747, %r689, %r746;
	cvt.u64.u32 	%rd21, %r747;
	add.s64 	%rd249, %rd21, %rd248;
	shl.b64 	%rd250, %rd249, 2;
	add.s64 	%rd251, %rd318, %rd250;
	or.b64  	%rd252, %rd251, %rd246;
	and.b64  	%rd253, %rd252, 15;
	setp.eq.s64 	%p51, %rd253, 0;
	@%p51 bra 	$L__BB0_88;
	mul.wide.u32 	%rd254, %r747, 4;
	add.s64 	%rd255, %rd319, %rd254;
	ld.global.f32 	%f1169, [%rd255];
	st.shared.f32 	[%r42+-2048], %f1169;
	ld.global.f32 	%f1170, [%rd255+4];
	st.shared.f32 	[%r42+-2044], %f1170;
	ld.global.f32 	%f1171, [%rd255+8];
	st.shared.f32 	[%r42+-2040], %f1171;
	ld.global.f32 	%f1172, [%rd255+12];
	st.shared.f32 	[%r42+-2036], %f1172;
	bra.uni 	$L__BB0_89;
$L__BB0_88:
	shl.b64 	%rd256, %rd21, 2;
	add.s64 	%rd257, %rd319, %rd256;
	ld.global.v4.f32 	{%f1173, %f1174, %f1175, %f1176}, [%rd257];
	st.shared.v4.f32 	[%r42+-2048], {%f1173, %f1174, %f1175, %f1176};
$L__BB0_89:
	shl.b32 	%r758, %r548, 4;
	and.b32  	%r759, %r758, 1008;
	add.s32 	%r761, %r741, %r759;
	add.s32 	%r43, %r761, 4096;
	or.b32  	%r762, %r557, 768;
	cvta.shared.u64 	%rd259, %rd244;
	mul.wide.u32 	%rd260, %r762, 4;
	add.s64 	%rd261, %rd259, %rd260;
	add.s64 	%rd264, %rd15, %rd248;
	shl.b64 	%rd265, %rd264, 2;
	add.s64 	%rd266, %rd318, %rd265;
	or.b64  	%rd267, %rd266, %rd261;
	and.b64  	%rd268, %rd267, 15;
	setp.eq.s64 	%p52, %rd268, 0;
	@%p52 bra 	$L__BB0_91;
	shl.b64 	%rd269, %rd15, 2;
	add.s64 	%rd270, %rd319, %rd269;
	ld.global.f32 	%f1177, [%rd270];
	st.shared.f32 	[%r43+-1024], %f1177;
	ld.global.f32 	%f1178, [%rd270+4];
	st.shared.f32 	[%r43+-1020], %f1178;
	ld.global.f32 	%f1179, [%rd270+8];
	st.shared.f32 	[%r43+-1016], %f1179;
	ld.global.f32 	%f1180, [%rd270+12];
	st.shared.f32 	[%r43+-1012], %f1180;
	bra.uni 	$L__BB0_118;
$L__BB0_91:
	shl.b64 	%rd271, %rd15, 2;
	add.s64 	%rd272, %rd319, %rd271;
	ld.global.v4.f32 	{%f1181, %f1182, %f1183, %f1184}, [%rd272];
	st.shared.v4.f32 	[%r43+-1024], {%f1181, %f1182, %f1183, %f1184};
	bra.uni 	$L__BB0_118;
$L__BB0_92:
	ld.param.u32 	%r923, [_Z20sgemmDoubleBufferingiiifPfS_fS__param_2];
	add.s32 	%r108, %r951, 8;
	setp.ge.s32 	%p16, %r108, %r923;
	@%p16 bra 	$L__BB0_117;
	ld.param.u32 	%r924, [_Z20sgemmDoubleBufferingiiifPfS_fS__param_2];
	mov.u32 	%r109, %tid.x;
	and.b32  	%r110, %r109, 62;
	shr.u32 	%r111, %r110, 1;
	shl.b32 	%r112, %r109, 11;
	and.b32  	%r113, %r112, 2048;
	shl.b32 	%r114, %r111, 2;
	or.b32  	%r115, %r113, %r114;
	mov.u32 	%r116, _ZZ20sgemmDoubleBufferingiiifPfS_fS_E2As;
	add.s32 	%r117, %r116, %r115;
	add.s32 	%r44, %r117, 4096;
	shl.b32 	%r118, %r109, 2;
	and.b32  	%r119, %r118, 4;
	mad.lo.s32 	%r120, %r111, %r924, %r119;
	shl.b32 	%r121, %r120, 2;
	cvt.u64.u32 	%rd82, %r121;
	add.s64 	%rd83, %rd316, %rd82;
	add.s64 	%rd84, %rd83, 32;
	and.b64  	%rd85, %rd84, 15;
	setp.ne.s64 	%p17, %rd85, 0;
	@%p17 bra 	$L__BB0_95;
	ld.param.u32 	%r926, [_Z20sgemmDoubleBufferingiiifPfS_fS__param_2];
	mad.lo.s32 	%r133, %r111, %r926, %r119;
	mul.wide.u32 	%rd88, %r133, 4;
	add.s64 	%rd89, %rd317, %rd88;
	ld.global.v4.f32 	{%f1060, %f1061, %f1062, %f2105}, [%rd89+32];
	st.shared.f32 	[%r44], %f1060;
	st.shared.f32 	[%r44+512], %f1061;
	st.shared.f32 	[%r44+1024], %f1062;
	bra.uni 	$L__BB0_96;
$L__BB0_95:
	ld.param.u32 	%r925, [_Z20sgemmDoubleBufferingiiifPfS_fS__param_2];
	mad.lo.s32 	%r127, %r111, %r925, %r119;
	mul.wide.u32 	%rd86, %r127, 4;
	add.s64 	%rd87, %rd317, %rd86;
	ld.global.f32 	%f1057, [%rd87+32];
	st.shared.f32 	[%r44], %f1057;
	ld.global.f32 	%f1058, [%rd87+36];
	st.shared.f32 	[%r44+512], %f1058;
	ld.global.f32 	%f1059, [%rd87+40];
	st.shared.f32 	[%r44+1024], %f1059;
	ld.global.f32 	%f2105, [%rd87+44];
$L__BB0_96:
	ld.param.u32 	%r927, [_Z20sgemmDoubleBufferingiiifPfS_fS__param_2];
	shl.b32 	%r134, %r927, 5;
	mad.lo.s32 	%r140, %r111, %r927, %r119;
	add.s32 	%r141, %r140, %r134;
	st.shared.f32 	[%r117+5632], %f2105;
	shl.b32 	%r148, %r141, 2;
	cvt.u64.u32 	%rd90, %r148;
	add.s64 	%rd91, %rd316, %rd90;
	add.s64 	%rd92, %rd91, 32;
	and.b64  	%rd93, %rd92, 15;
	setp.eq.s64 	%p18, %rd93, 0;
	@%p18 bra 	$L__BB0_98;
	ld.param.u32 	%r928, [_Z20sgemmDoubleBufferingiiifPfS_fS__param_2];
	shl.b32 	%r149, %r928, 5;
	mad.lo.s32 	%r155, %r111, %r928, %r119;
	add.s32 	%r156, %r155, %r149;
	mul.wide.u32 	%rd94, %r156, 4;
	add.s64 	%rd95, %rd317, %rd94;
	ld.global.f32 	%f1063, [%rd95+32];
	st.shared.f32 	[%r44+128], %f1063;
	ld.global.f32 	%f1064, [%rd95+36];
	st.shared.f32 	[%r44+640], %f1064;
	ld.global.f32 	%f1065, [%rd95+40];
	st.shared.f32 	[%r44+1152], %f1065;
	ld.global.f32 	%f2106, [%rd95+44];
	bra.uni 	$L__BB0_99;
$L__BB0_98:
	ld.param.u32 	%r929, [_Z20sgemmDoubleBufferingiiifPfS_fS__param_2];
	shl.b32 	%r157, %r929, 5;
	mad.lo.s32 	%r163, %r111, %r929, %r119;
	add.s32 	%r164, %r163, %r157;
	mul.wide.u32 	%rd96, %r164, 4;
	add.s64 	%rd97, %rd317, %rd96;
	ld.global.v4.f32 	{%f1066, %f1067, %f1068, %f2106}, [%rd97+32];
	st.shared.f32 	[%r44+128], %f1066;
	st.shared.f32 	[%r44+640], %f1067;
	st.shared.f32 	[%r44+1152], %f1068;
$L__BB0_99:
	ld.param.u32 	%r930, [_Z20sgemmDoubleBufferingiiifPfS_fS__param_2];
	shl.b32 	%r165, %r930, 6;
	mad.lo.s32 	%r171, %r111, %r930, %r119;
	add.s32 	%r172, %r171, %r165;
	st.shared.f32 	[%r117+5760], %f2106;
	shl.b32 	%r179, %r172, 2;
	cvt.u64.u32 	%rd98, %r179;
	add.s64 	%rd99, %rd316, %rd98;
	add.s64 	%rd100, %rd99, 32;
	and.b64  	%rd101, %rd100, 15;
	setp.eq.s64 	%p19, %rd101, 0;
	@%p19 bra 	$L__BB0_101;
	ld.param.u32 	%r931, [_Z20sgemmDoubleBufferingiiifPfS_fS__param_2];
	shl.b32 	%r180, %r931, 6;
	mad.lo.s32 	%r186, %r111, %r931, %r119;
	add.s32 	%r187, %r186, %r180;
	mul.wide.u32 	%rd102, %r187, 4;
	add.s64 	%rd103, %rd317, %rd102;
	ld.global.f32 	%f1069, [%rd103+32];
	st.shared.f32 	[%r44+256], %f1069;
	ld.global.f32 	%f1070, [%rd103+36];
	st.shared.f32 	[%r44+768], %f1070;
	ld.global.f32 	%f1071, [%rd103+40];
	st.shared.f32 	[%r44+1280], %f1071;
	ld.global.f32 	%f2107, [%rd103+44];
	bra.uni 	$L__BB0_102;
$L__BB0_101:
	ld.param.u32 	%r932, [_Z20sgemmDoubleBufferingiiifPfS_fS__param_2];
	shl.b32 	%r188, %r932, 6;
	mad.lo.s32 	%r194, %r111, %r932, %r119;
	add.s32 	%r195, %r194, %r188;
	mul.wide.u32 	%rd104, %r195, 4;
	add.s64 	%rd105, %rd317, %rd104;
	ld.global.v4.f32 	{%f1072, %f1073, %f1074, %f2107}, [%rd105+32];
	st.shared.f32 	[%r44+256], %f1072;
	st.shared.f32 	[%r44+768], %f1073;
	st.shared.f32 	[%r44+1280], %f1074;
$L__BB0_102:
	ld.param.u32 	%r933, [_Z20sgemmDoubleBufferingiiifPfS_fS__param_2];
	shl.b32 	%r196, %r933, 5;
	shl.b32 	%r197, %r933, 6;
	mad.lo.s32 	%r203, %r111, %r933, %r119;
	add.s32 	%r204, %r203, %r197;
	add.s32 	%r205, %r204, %r196;
	st.shared.f32 	[%r117+5888], %f2107;
	shl.b32 	%r212, %r205, 2;
	cvt.u64.u32 	%rd106, %r212;
	add.s64 	%rd107, %rd316, %rd106;
	add.s64 	%rd108, %rd107, 32;
	and.b64  	%rd109, %rd108, 15;
	setp.eq.s64 	%p20, %rd109, 0;
	@%p20 bra 	$L__BB0_104;
	ld.param.u32 	%r934, [_Z20sgemmDoubleBufferingiiifPfS_fS__param_2];
	shl.b32 	%r213, %r934, 5;
	shl.b32 	%r214, %r934, 6;
	mad.lo.s32 	%r220, %r111, %r934, %r119;
	add.s32 	%r221, %r220, %r214;
	add.s32 	%r222, %r221, %r213;
	mul.wide.u32 	%rd110, %r222, 4;
	add.s64 	%rd111, %rd317, %rd110;
	ld.global.f32 	%f1075, [%rd111+32];
	st.shared.f32 	[%r44+384], %f1075;
	ld.global.f32 	%f1076, [%rd111+36];
	st.shared.f32 	[%r44+896], %f1076;
	ld.global.f32 	%f1077, [%rd111+40];
	st.shared.f32 	[%r44+1408], %f1077;
	ld.global.f32 	%f2108, [%rd111+44];
	bra.uni 	$L__BB0_105;
$L__BB0_104:
	ld.param.u32 	%r935, [_Z20sgemmDoubleBufferingiiifPfS_fS__param_2];
	shl.b32 	%r223, %r935, 5;
	shl.b32 	%r224, %r935, 6;
	mad.lo.s32 	%r230, %r111, %r935, %r119;
	add.s32 	%r231, %r230, %r224;
	add.s32 	%r232, %r231, %r223;
	mul.wide.u32 	%rd112, %r232, 4;
	add.s64 	%rd113, %rd317, %rd112;
	ld.global.v4.f32 	{%f1078, %f1079, %f1080, %f2108}, [%rd113+32];
	st.shared.f32 	[%r44+384], %f1078;
	st.shared.f32 	[%r44+896], %f1079;
	st.shared.f32 	[%r44+1408], %f1080;
$L__BB0_105:
	shl.b32 	%r233, %r69, 3;
	cvt.u64.u32 	%rd114, %r233;
	mul.wide.u32 	%rd115, %r233, 4;
	add.s64 	%rd22, %rd19, %rd115;
	and.b32  	%r235, %r109, 32;
	shr.u32 	%r236, %r235, 5;
	shl.b32 	%r237, %r236, 7;
	and.b32  	%r239, %r118, 124;
	or.b32  	%r240, %r237, %r239;
	mul.wide.u32 	%rd116, %r240, 4;
	mov.u32 	%r241, _ZZ20sgemmDoubleBufferingiiifPfS_fS_E2Bs;
	cvt.u64.u32 	%rd117, %r241;
	cvta.shared.u64 	%rd118, %rd117;
	add.s64 	%rd119, %rd118, %rd116;
	add.s64 	%rd121, %rd119, 4096;
	shl.b32 	%r242, %r109, 1;
	or.b32  	%r244, %r112, %r242;
	and.b32  	%r245, %r244, 2172;
	add.s32 	%r247, %r116, %r245;
	st.shared.f32 	[%r247+6016], %f2108;
	mad.lo.s32 	%r248, %r236, %r69, %r239;
	cvt.u64.u32 	%rd122, %r248;
	add.s64 	%rd123, %rd122, %rd114;
	shl.b64 	%rd124, %rd123, 2;
	add.s64 	%rd125, %rd318, %rd124;
	or.b64  	%rd126, %rd125, %rd121;
	and.b64  	%rd127, %rd126, 15;
	setp.ne.s64 	%p21, %rd127, 0;
	@%p21 bra 	$L__BB0_107;
	and.b32  	%r265, %r118, 124;
	mad.lo.s32 	%r266, %r236, %r69, %r265;
	mul.wide.u32 	%rd130, %r266, 4;
	add.s64 	%rd131, %rd22, %rd130;
	ld.global.v4.f32 	{%f1085, %f1086, %f1087, %f1088}, [%rd131];
	shl.b32 	%r267, %r109, 4;
	and.b32  	%r268, %r267, 496;
	shl.b32 	%r269, %r236, 9;
	or.b32  	%r270, %r269, %r268;
	mov.u32 	%r271, _ZZ20sgemmDoubleBufferingiiifPfS_fS_E2Bs;
	add.s32 	%r272, %r271, %r270;
	st.shared.v4.f32 	[%r272+4096], {%f1085, %f1086, %f1087, %f1088};
	bra.uni 	$L__BB0_108;
$L__BB0_107:
	mul.wide.u32 	%rd128, %r248, 4;
	add.s64 	%rd129, %rd22, %rd128;
	ld.global.f32 	%f1081, [%rd129];
	shl.b32 	%r255, %r109, 4;
	and.b32  	%r256, %r255, 496;
	shl.b32 	%r257, %r236, 9;
	or.b32  	%r258, %r257, %r256;
	add.s32 	%r260, %r241, %r258;
	st.shared.f32 	[%r260+4096], %f1081;
	ld.global.f32 	%f1082, [%rd129+4];
	st.shared.f32 	[%r260+4100], %f1082;
	ld.global.f32 	%f1083, [%rd129+8];
	st.shared.f32 	[%r260+4104], %f1083;
	ld.global.f32 	%f1084, [%rd129+12];
	st.shared.f32 	[%r260+4108], %f1084;
$L__BB0_108:
	or.b32  	%r280, %r240, 256;
	mul.wide.u32 	%rd132, %r280, 4;
	cvta.shared.u64 	%rd134, %rd117;
	add.s64 	%rd135, %rd134, %rd132;
	add.s64 	%rd137, %rd135, 4096;
	cvt.u64.u32 	%rd138, %r233;
	shl.b32 	%r284, %r69, 1;
	add.s32 	%r285, %r248, %r284;
	cvt.u64.u32 	%rd139, %r285;
	add.s64 	%rd140, %rd139, %rd138;
	shl.b64 	%rd141, %rd140, 2;
	add.s64 	%rd142, %rd318, %rd141;
	or.b64  	%rd143, %rd142, %rd137;
	and.b64  	%rd144, %rd143, 15;
	setp.eq.s64 	%p22, %rd144, 0;
	@%p22 bra 	$L__BB0_110;
	mul.wide.u32 	%rd145, %r285, 4;
	add.s64 	%rd146, %rd22, %rd145;
	ld.global.f32 	%f1089, [%rd146];
	shl.b32 	%r294, %r109, 4;
	and.b32  	%r295, %r294, 496;
	shl.b32 	%r296, %r236, 9;
	or.b32  	%r297, %r296, %r295;
	add.s32 	%r299, %r241, %r297;
	st.shared.f32 	[%r299+5120], %f1089;
	ld.global.f32 	%f1090, [%rd146+4];
	st.shared.f32 	[%r299+5124], %f1090;
	ld.global.f32 	%f1091, [%rd146+8];
	st.shared.f32 	[%r299+5128], %f1091;
	ld.global.f32 	%f1092, [%rd146+12];
	st.shared.f32 	[%r299+5132], %f1092;
	bra.uni 	$L__BB0_111;
$L__BB0_110:
	and.b32  	%r304, %r118, 124;
	mad.lo.s32 	%r305, %r236, %r69, %r304;
	add.s32 	%r307, %r305, %r284;
	mul.wide.u32 	%rd147, %r307, 4;
	add.s64 	%rd148, %rd22, %rd147;
	ld.global.v4.f32 	{%f1093, %f1094, %f1095, %f1096}, [%rd148];
	shl.b32 	%r308, %r109, 4;
	and.b32  	%r309, %r308, 496;
	shl.b32 	%r310, %r236, 9;
	or.b32  	%r311, %r310, %r309;
	mov.u32 	%r312, _ZZ20sgemmDoubleBufferingiiifPfS_fS_E2Bs;
	add.s32 	%r313, %r312, %r311;
	st.shared.v4.f32 	[%r313+5120], {%f1093, %f1094, %f1095, %f1096};
$L__BB0_111:
	and.b32  	%r319, %r118, 124;
	or.b32  	%r320, %r237, %r319;
	or.b32  	%r321, %r320, 512;
	mul.wide.u32 	%rd149, %r321, 4;
	cvt.u64.u32 	%rd150, %r241;
	cvta.shared.u64 	%rd151, %rd150;
	add.s64 	%rd152, %rd151, %rd149;
	add.s64 	%rd154, %rd152, 4096;
	shl.b32 	%r323, %r69, 3;
	cvt.u64.u32 	%rd155, %r323;
	mad.lo.s32 	%r324, %r236, %r69, %r319;
	shl.b32 	%r325, %r69, 2;
	add.s32 	%r326, %r324, %r325;
	cvt.u64.u32 	%rd156, %r326;
	add.s64 	%rd157, %rd156, %rd155;
	shl.b64 	%rd158, %rd157, 2;
	add.s64 	%rd159, %rd318, %rd158;
	or.b64  	%rd160, %rd159, %rd154;
	and.b64  	%rd161, %rd160, 15;
	setp.eq.s64 	%p23, %rd161, 0;
	@%p23 bra 	$L__BB0_113;
	mul.wide.u32 	%rd162, %r326, 4;
	add.s64 	%rd163, %rd22, %rd162;
	ld.global.f32 	%f1097, [%rd163];
	shl.b32 	%r335, %r109, 4;
	and.b32  	%r336, %r335, 496;
	shl.b32 	%r337, %r236, 9;
	or.b32  	%r338, %r337, %r336;
	mov.u32 	%r339, _ZZ20sgemmDoubleBufferingiiifPfS_fS_E2Bs;
	add.s32 	%r340, %r339, %r338;
	st.shared.f32 	[%r340+6144], %f1097;
	ld.global.f32 	%f1098, [%rd163+4];
	st.shared.f32 	[%r340+6148], %f1098;
	ld.global.f32 	%f1099, [%rd163+8];
	st.shared.f32 	[%r340+6152], %f1099;
	ld.global.f32 	%f1100, [%rd163+12];
	st.shared.f32 	[%r340+6156], %f1100;
	bra.uni 	$L__BB0_114;
$L__BB0_113:
	shl.b32 	%r347, %r69, 2;
	add.s32 	%r348, %r324, %r347;
	mul.wide.u32 	%rd164, %r348, 4;
	add.s64 	%rd165, %rd22, %rd164;
	ld.global.v4.f32 	{%f1101, %f1102, %f1103, %f1104}, [%rd165];
	shl.b32 	%r349, %r109, 4;
	and.b32  	%r350, %r349, 496;
	shl.b32 	%r351, %r236, 9;
	or.b32  	%r352, %r351, %r350;
	mov.u32 	%r353, _ZZ20sgemmDoubleBufferingiiifPfS_fS_E2Bs;
	add.s32 	%r354, %r353, %r352;
	st.shared.v4.f32 	[%r354+6144], {%f1101, %f1102, %f1103, %f1104};
$L__BB0_114:
	or.b32  	%r357, %r118, 768;
	cvta.shared.u64 	%rd167, %rd150;
	mul.wide.u32 	%rd168, %r357, 4;
	add.s64 	%rd169, %rd167, %rd168;
	add.s64 	%rd171, %rd169, 4096;
	shl.b64 	%rd172, %rd15, 2;
	add.s64 	%rd23, %rd22, %rd172;
	add.s64 	%rd174, %rd15, %rd155;
	shl.b64 	%rd175, %rd174, 2;
	add.s64 	%rd176, %rd318, %rd175;
	or.b64  	%rd177, %rd176, %rd171;
	and.b64  	%rd178, %rd177, 15;
	setp.eq.s64 	%p24, %rd178, 0;
	@%p24 bra 	$L__BB0_116;
	ld.global.f32 	%f1105, [%rd23];
	shl.b32 	%r361, %r109, 4;
	and.b32  	%r362, %r361, 1008;
	add.s32 	%r364, %r241, %r362;
	st.shared.f32 	[%r364+7168], %f1105;
	ld.global.f32 	%f1106, [%rd23+4];
	st.shared.f32 	[%r364+7172], %f1106;
	ld.global.f32 	%f1107, [%rd23+8];
	st.shared.f32 	[%r364+7176], %f1107;
	ld.global.f32 	%f1108, [%rd23+12];
	st.shared.f32 	[%r364+7180], %f1108;
	bra.uni 	$L__BB0_117;
$L__BB0_116:
	ld.global.v4.f32 	{%f1109, %f1110, %f1111, %f1112}, [%rd23];
	shl.b32 	%r366, %r109, 4;
	and.b32  	%r367, %r366, 1008;
	add.s32 	%r369, %r241, %r367;
	st.shared.v4.f32 	[%r369+7168], {%f1109, %f1110, %f1111, %f1112};
$L__BB0_117:
	bar.sync 	0;
	bar.sync 	0;
$L__BB0_118:
	ld.param.u32 	%r950, [_Z20sgemmDoubleBufferingiiifPfS_fS__param_2];
	add.s64 	%rd317, %rd317, 64;
	add.s64 	%rd316, %rd316, 64;
	shl.b32 	%r764, %r69, 4;
	mul.wide.u32 	%rd273, %r764, 4;
	add.s64 	%rd318, %rd318, %rd273;
	bar.sync 	0;
	add.s32 	%r951, %r951, 16;
	setp.lt.s32 	%p53, %r951, %r950;
	@%p53 bra 	$L__BB0_28;
$L__BB0_119:
	mov.u32 	%r766, %tid.x;
	and.b32  	%r767, %r766, 64;
	mov.u32 	%r768, %ctaid.y;
	shl.b32 	%r769, %r768, 7;
	or.b32  	%r770, %r769, %r767;
	and.b32  	%r771, %r766, 24;
	or.b32  	%r16, %r770, %r771;
	shl.b32 	%r772, %r766, 1;
	and.b32  	%r773, %r772, 64;
	shl.b32 	%r774, %r766, 2;
	and.b32  	%r775, %r774, 28;
	mov.u32 	%r776, %ctaid.x;
	shl.b32 	%r777, %r776, 7;
	or.b32  	%r778, %r775, %r777;
	or.b32  	%r17, %r778, %r773;
	or.b32  	%r18, %r17, 1;
	or.b32  	%r19, %r17, 2;
	or.b32  	%r20, %r17, 3;
	or.b32  	%r21, %r17, 32;
	or.b32  	%r22, %r17, 33;
	or.b32  	%r23, %r17, 34;
	or.b32  	%r24, %r17, 35;
	mov.b32 	%r956, 0;
	mov.pred 	%p248, -1;
	cvt.u64.u32 	%rd29, %r17;
$L__BB0_120:
	mov.pred 	%p1, %p248;
	ld.param.u64 	%rd315, [_Z20sgemmDoubleBufferingiiifPfS_fS__param_7];
	ld.param.u32 	%r854, [_Z20sgemmDoubleBufferingiiifPfS_fS__param_0];
	cvta.to.global.u64 	%rd27, %rd315;
	setp.ge.s32 	%p55, %r17, %r69;
	shl.b32 	%r780, %r956, 5;
	add.s32 	%r50, %r16, %r780;
	shl.b32 	%r781, %r956, 6;
	setp.ge.s32 	%p56, %r50, %r854;
	mul.lo.s32 	%r51, %r50, %r69;
	mul.wide.u32 	%rd274, %r781, 4;
	add.s64 	%rd28, %rd1, %rd274;
	or.pred  	%p57, %p56, %p55;
	@%p57 bra 	$L__BB0_122;
	ld.param.f32 	%f1505, [_Z20sgemmDoubleBufferingiiifPfS_fS__param_6];
	ld.param.f32 	%f1441, [_Z20sgemmDoubleBufferingiiifPfS_fS__param_3];
	add.s32 	%r782, %r17, %r51;
	mul.wide.s32 	%rd275, %r782, 4;
	add.s64 	%rd276, %rd27, %rd275;
	ld.global.f32 	%f1185, [%rd276];
	ld.local.f32 	%f1186, [%rd28];
	mul.f32 	%f1187, %f1441, %f1186;
	fma.rn.f32 	%f1188, %f1505, %f1185, %f1187;
	st.global.f32 	[%rd276], %f1188;
$L__BB0_122:
	ld.param.u32 	%r855, [_Z20sgemmDoubleBufferingiiifPfS_fS__param_0];
	setp.ge.s32 	%p58, %r50, %r855;
	setp.ge.s32 	%p59, %r18, %r69;
	cvt.s64.s32 	%rd277, %r51;
	add.s64 	%rd278, %rd29, %rd277;
	shl.b64 	%rd279, %rd278, 2;
	add.s64 	%rd30, %rd27, %rd279;
	or.pred  	%p60, %p58, %p59;
	@%p60 bra 	$L__BB0_124;
	ld.param.f32 	%f1506, [_Z20sgemmDoubleBufferingiiifPfS_fS__param_6];
	ld.param.f32 	%f1442, [_Z20sgemmDoubleBufferingiiifPfS_fS__param_3];
	ld.global.f32 	%f1189, [%rd30+4];
	ld.local.f32 	%f1190, [%rd28+4];
	mul.f32 	%f1191, %f1442, %f1190;
	fma.rn.f32 	%f1192, %f1506, %f1189, %f1191;
	st.global.f32 	[%rd30+4], %f1192;
$L__BB0_124:
	ld.param.u32 	%r856, [_Z20sgemmDoubleBufferingiiifPfS_fS__param_0];
	setp.ge.s32 	%p61, %r50, %r856;
	setp.ge.s32 	%p62, %r19, %r69;
	or.pred  	%p63, %p61, %p62;
	@%p63 bra 	$L__BB0_126;
	ld.param.f32 	%f1507, [_Z20sgemmDoubleBufferingiiifPfS_fS__param_6];
	ld.param.f32 	%f1443, [_Z20sgemmDoubleBufferingiiifPfS_fS__param_3];
	ld.global.f32 	%f1193, [%rd30+8];
	ld.local.f32 	%f1194, [%rd28+8];
	mul.f32 	%f1195, %f1443, %f1194;
	fma.rn.f32 	%f1196, %f1507, %f1193, %f1195;
	st.global.f32 	[%rd30+8], %f1196;
$L__BB0_126:
	ld.param.u32 	%r857, [_Z20sgemmDoubleBufferingiiifPfS_fS__param_0];
	setp.ge.s32 	%p64, %r50, %r857;
	setp.ge.s32 	%p65, %r20, %r69;
	or.pred  	%p66, %p64, %p65;
	@%p66 bra 	$L__BB0_128;
	ld.param.f32 	%f1508, [_Z20sgemmDoubleBufferingiiifPfS_fS__param_6];
	ld.param.f32 	%f1444, [_Z20sgemmDoubleBufferingiiifPfS_fS__param_3];
	ld.global.f32 	%f1197, [%rd30+12];
	ld.local.f32 	%f1198, [%rd28+12];
	mul.f32 	%f1199, %f1444, %f1198;
	fma.rn.f32 	%f1200, %f1508, %f1197, %f1199;
	st.global.f32 	[%rd30+12], %f1200;
$L__BB0_128:
	ld.param.u32 	%r858, [_Z20sgemmDoubleBufferingiiifPfS_fS__param_0];
	setp.ge.s32 	%p67, %r17, %r69;
	add.s32 	%r52, %r50, 1;
	setp.ge.s32 	%p68, %r52, %r858;
	add.s32 	%r53, %r51, %r69;
	or.pred  	%p69, %p68, %p67;
	@%p69 bra 	$L__BB0_130;
	ld.param.f32 	%f1509, [_Z20sgemmDoubleBufferingiiifPfS_fS__param_6];
	ld.param.f32 	%f1445, [_Z20sgemmDoubleBufferingiiifPfS_fS__param_3];
	add.s32 	%r787, %r17, %r53;
	mul.wide.s32 	%rd280, %r787, 4;
	add.s64 	%rd281, %rd27, %rd280;
	ld.global.f32 	%f1201, [%rd281];
	ld.local.f32 	%f1202, [%rd28+32];
	mul.f32 	%f1203, %f1445, %f1202;
	fma.rn.f32 	%f1204, %f1509, %f1201, %f1203;
	st.global.f32 	[%rd281], %f1204;
$L__BB0_130:
	ld.param.u32 	%r859, [_Z20sgemmDoubleBufferingiiifPfS_fS__param_0];
	setp.ge.s32 	%p70, %r52, %r859;
	setp.ge.s32 	%p71, %r18, %r69;
	cvt.s64.s32 	%rd282, %r53;
	add.s64 	%rd283, %rd29, %rd282;
	shl.b64 	%rd284, %rd283, 2;
	add.s64 	%rd31, %rd27, %rd284;
	or.pred  	%p72, %p70, %p71;
	@%p72 bra 	$L__BB0_132;
	ld.param.f32 	%f1510, [_Z20sgemmDoubleBufferingiiifPfS_fS__param_6];
	ld.param.f32 	%f1446, [_Z20sgemmDoubleBufferingiiifPfS_fS__param_3];
	ld.global.f32 	%f1205, [%rd31+4];
	ld.local.f32 	%f1206, [%rd28+36];
	mul.f32 	%f1207, %f1446, %f1206;
	fma.rn.f32 	%f1208, %f1510, %f1205, %f1207;
	st.global.f32 	[%rd31+4], %f1208;
$L__BB0_132:
	ld.param.u32 	%r860, [_Z20sgemmDoubleBufferingiiifPfS_fS__param_0];
	setp.ge.s32 	%p73, %r52, %r860;
	setp.ge.s32 	%p74, %r19, %r69;
	or.pred  	%p75, %p73, %p74;
	@%p75 bra 	$L__BB0_134;
	ld.param.f32 	%f1511, [_Z20sgemmDoubleBufferingiiifPfS_fS__param_6];
	ld.param.f32 	%f1447, [_Z20sgemmDoubleBufferingiiifPfS_fS__param_3];
	ld.global.f32 	%f1209, [%rd31+8];
	ld.local.f32 	%f1210, [%rd28+40];
	mul.f32 	%f1211, %f1447, %f1210;
	fma.rn.f32 	%f1212, %f1511, %f1209, %f1211;
	st.global.f32 	[%rd31+8], %f1212;
$L__BB0_134:
	ld.param.u32 	%r861, [_Z20sgemmDoubleBufferingiiifPfS_fS__param_0];
	setp.ge.s32 	%p76, %r52, %r861;
	setp.ge.s32 	%p77, %r20, %r69;
	or.pred  	%p78, %p76, %p77;
	@%p78 bra 	$L__BB0_136;
	ld.param.f32 	%f1512, [_Z20sgemmDoubleBufferingiiifPfS_fS__param_6];
	ld.param.f32 	%f1448, [_Z20sgemmDoubleBufferingiiifPfS_fS__param_3];
	ld.global.f32 	%f1213, [%rd31+12];
	ld.local.f32 	%f1214, [%rd28+44];
	mul.f32 	%f1215, %f1448, %f1214;
	fma.rn.f32 	%f1216, %f1512, %f1213, %f1215;
	st.global.f32 	[%rd31+12], %f1216;
$L__BB0_136:
	ld.param.u32 	%r862, [_Z20sgemmDoubleBufferingiiifPfS_fS__param_0];
	setp.ge.s32 	%p79, %r17, %r69;
	add.s32 	%r54, %r50, 2;
	setp.ge.s32 	%p80, %r54, %r862;
	add.s32 	%r55, %r53, %r69;
	or.pred  	%p81, %p80, %p79;
	@%p81 bra 	$L__BB0_138;
	ld.param.f32 	%f1513, [_Z20sgemmDoubleBufferingiiifPfS_fS__param_6];
	ld.param.f32 	%f1449, [_Z20sgemmDoubleBufferingiiifPfS_fS__param_3];
	add.s32 	%r792, %r17, %r55;
	mul.wide.s32 	%rd285, %r792, 4;
	add.s64 	%rd286, %rd27, %rd285;
	ld.global.f32 	%f1217, [%rd286];
	ld.local.f32 	%f1218, [%rd28+64];
	mul.f32 	%f1219, %f1449, %f1218;
	fma.rn.f32 	%f1220, %f1513, %f1217, %f1219;
	st.global.f32 	[%rd286], %f1220;
$L__BB0_138:
	ld.param.u32 	%r863, [_Z20sgemmDoubleBufferingiiifPfS_fS__param_0];
	setp.ge.s32 	%p82, %r54, %r863;
	setp.ge.s32 	%p83, %r18, %r69;
	cvt.s64.s32 	%rd287, %r55;
	add.s64 	%rd288, %rd29, %rd287;
	shl.b64 	%rd289, %rd288, 2;
	add.s64 	%rd32, %rd27, %rd289;
	or.pred  	%p84, %p82, %p83;
	@%p84 bra 	$L__BB0_140;
	ld.param.f32 	%f1514, [_Z20sgemmDoubleBufferingiiifPfS_fS__param_6];
	ld.param.f32 	%f1450, [_Z20sgemmDoubleBufferingiiifPfS_fS__param_3];
	ld.global.f32 	%f1221, [%rd32+4];
	ld.local.f32 	%f1222, [%rd28+68];
	mul.f32 	%f1223, %f1450, %f1222;
	fma.rn.f32 	%f1224, %f1514, %f1221, %f1223;
	st.global.f32 	[%rd32+4], %f1224;
$L__BB0_140:
	ld.param.u32 	%r864, [_Z20sgemmDoubleBufferingiiifPfS_fS__param_0];
	setp.ge.s32 	%p85, %r54, %r864;
	setp.ge.s32 	%p86, %r19, %r69;
	or.pred  	%p87, %p85, %p86;
	@%p87 bra 	$L__BB0_142;
	ld.param.f32 	%f1515, [_Z20sgemmDoubleBufferingiiifPfS_fS__param_6];
	ld.param.f32 	%f1451, [_Z20sgemmDoubleBufferingiiifPfS_fS__param_3];
	ld.global.f32 	%f1225, [%rd32+8];
	ld.local.f32 	%f1226, [%rd28+72];
	mul.f32 	%f1227, %f1451, %f1226;
	fma.rn.f32 	%f1228, %f1515, %f1225, %f1227;
	st.global.f32 	[%rd32+8], %f1228;
$L__BB0_142:
	ld.param.u32 	%r865, [_Z20sgemmDoubleBufferingiiifPfS_fS__param_0];
	setp.ge.s32 	%p88, %r54, %r865;
	setp.ge.s32 	%p89, %r20, %r69;
	or.pred  	%p90, %p88, %p89;
	@%p90 bra 	$L__BB0_144;
	ld.param.f32 	%f1516, [_Z20sgemmDoubleBufferingiiifPfS_fS__param_6];
	ld.param.f32 	%f1452, [_Z20sgemmDoubleBufferingiiifPfS_fS__param_3];
	ld.global.f32 	%f1229, [%rd32+12];
	ld.local.f32 	%f1230, [%rd28+76];
	mul.f32 	%f1231, %f1452, %f1230;
	fma.rn.f32 	%f1232, %f1516, %f1229, %f1231;
	st.global.f32 	[%rd32+12], %f1232;
$L__BB0_144:
	ld.param.u32 	%r866, [_Z20sgemmDoubleBufferingiiifPfS_fS__param_0];
	setp.ge.s32 	%p91, %r17, %r69;
	add.s32 	%r56, %r50, 3;
	setp.ge.s32 	%p92, %r56, %r866;
	add.s32 	%r57, %r55, %r69;
	or.pred  	%p93, %p92, %p91;
	@%p93 bra 	$L__BB0_146;
	ld.param.f32 	%f1517, [_Z20sgemmDoubleBufferingiiifPfS_fS__param_6];
	ld.param.f32 	%f1453, [_Z20sgemmDoubleBufferingiiifPfS_fS__param_3];
	add.s32 	%r797, %r17, %r57;
	mul.wide.s32 	%rd290, %r797, 4;
	add.s64 	%rd291, %rd27, %rd290;
	ld.global.f32 	%f1233, [%rd291];
	ld.local.f32 	%f1234, [%rd28+96];
	mul.f32 	%f1235, %f1453, %f1234;
	fma.rn.f32 	%f1236, %f1517, %f1233, %f1235;
	st.global.f32 	[%rd291], %f1236;
$L__BB0_146:
	ld.param.u32 	%r867, [_Z20sgemmDoubleBufferingiiifPfS_fS__param_0];
	setp.ge.s32 	%p94, %r56, %r867;
	setp.ge.s32 	%p95, %r18, %r69;
	cvt.s64.s32 	%rd292, %r57;
	add.s64 	%rd293, %rd29, %rd292;
	shl.b64 	%rd294, %rd293, 2;
	add.s64 	%rd33, %rd27, %rd294;
	or.pred  	%p96, %p94, %p95;
	@%p96 bra 	$L__BB0_148;
	ld.param.f32 	%f1518, [_Z20sgemmDoubleBufferingiiifPfS_fS__param_6];
	ld.param.f32 	%f1454, [_Z20sgemmDoubleBufferingiiifPfS_fS__param_3];
	ld.global.f32 	%f1237, [%rd33+4];
	ld.local.f32 	%f1238, [%rd28+100];
	mul.f32 	%f1239, %f1454, %f1238;
	fma.rn.f32 	%f1240, %f1518, %f1237, %f1239;
	st.global.f32 	[%rd33+4], %f1240;
$L__BB0_148:
	ld.param.u32 	%r868, [_Z20sgemmDoubleBufferingiiifPfS_fS__param_0];
	setp.ge.s32 	%p97, %r56, %r868;
	setp.ge.s32 	%p98, %r19, %r69;
	or.pred  	%p99, %p97, %p98;
	@%p99 bra 	$L__BB0_150;
	ld.param.f32 	%f1519, [_Z20sgemmDoubleBufferingiiifPfS_fS__param_6];
	ld.param.f32 	%f1455, [_Z20sgemmDoubleBufferingiiifPfS_fS__param_3];
	ld.global.f32 	%f1241, [%rd33+8];
	ld.local.f32 	%f1242, [%rd28+104];
	mul.f32 	%f1243, %f1455, %f1242;
	fma.rn.f32 	%f1244, %f1519, %f1241, %f1243;
	st.global.f32 	[%rd33+8], %f1244;
$L__BB0_150:
	ld.param.u32 	%r869, [_Z20sgemmDoubleBufferingiiifPfS_fS__param_0];
	setp.ge.s32 	%p100, %r56, %r869;
	setp.ge.s32 	%p101, %r20, %r69;
	or.pred  	%p102, %p100, %p101;
	@%p102 bra 	$L__BB0_152;
	ld.param.f32 	%f1520, [_Z20sgemmDoubleBufferingiiifPfS_fS__param_6];
	ld.param.f32 	%f1456, [_Z20sgemmDoubleBufferingiiifPfS_fS__param_3];
	ld.global.f32 	%f1245, [%rd33+12];
	ld.local.f32 	%f1246, [%rd28+108];
	mul.f32 	%f1247, %f1456, %f1246;
	fma.rn.f32 	%f1248, %f1520, %f1245, %f1247;
	st.global.f32 	[%rd33+12], %f1248;
$L__BB0_152:
	ld.param.u32 	%r870, [_Z20sgemmDoubleBufferingiiifPfS_fS__param_0];
	setp.ge.s32 	%p103, %r17, %r69;
	add.s32 	%r58, %r50, 4;
	setp.ge.s32 	%p104, %r58, %r870;
	add.s32 	%r59, %r57, %r69;
	or.pred  	%p105, %p104, %p103;
	@%p105 bra 	$L__BB0_154;
	ld.param.f32 	%f1521, [_Z20sgemmDoubleBufferingiiifPfS_fS__param_6];
	ld.param.f32 	%f1457, [_Z20sgemmDoubleBufferingiiifPfS_fS__param_3];
	add.s32 	%r802, %r17, %r59;
	mul.wide.s32 	%rd295, %r802, 4;
	add.s64 	%rd296, %rd27, %rd295;
	ld.global.f32 	%f1249, [%rd296];
	ld.local.f32 	%f1250, [%rd28+128];
	mul.f32 	%f1251, %f1457, %f1250;
	fma.rn.f32 	%f1252, %f1521, %f1249, %f1251;
	st.global.f32 	[%rd296], %f1252;
$L__BB0_154:
	ld.param.u32 	%r871, [_Z20sgemmDoubleBufferingiiifPfS_fS__param_0];
	setp.ge.s32 	%p106, %r58, %r871;
	setp.ge.s32 	%p107, %r18, %r69;
	cvt.s64.s32 	%rd297, %r59;
	add.s64 	%rd298, %rd29, %rd297;
	shl.b64 	%rd299, %rd298, 2;
	add.s64 	%rd34, %rd27, %rd299;
	or.pred  	%p108, %p106, %p107;
	@%p108 bra 	$L__BB0_156;
	ld.param.f32 	%f1522, [_Z20sgemmDoubleBufferingiiifPfS_fS__param_6];
	ld.param.f32 	%f1458, [_Z20sgemmDoubleBufferingiiifPfS_fS__param_3];
	ld.global.f32 	%f1253, [%rd34+4];
	ld.local.f32 	%f1254, [%rd28+132];
	mul.f32 	%f1255, %f1458, %f1254;
	fma.rn.f32 	%f1256, %f1522, %f1253, %f1255;
	st.global.f32 	[%rd34+4], %f1256;
$L__BB0_156:
	ld.param.u32 	%r872, [_Z20sgemmDoubleBufferingiiifPfS_fS__param_0];
	setp.ge.s32 	%p109, %r58, %r872;
	setp.ge.s32 	%p110, %r19, %r69;
	or.pred  	%p111, %p109, %p110;
	@%p111 bra 	$L__BB0_158;
	ld.param.f32 	%f1523, [_Z20sgemmDoubleBufferingiiifPfS_fS__param_6];
	ld.param.f32 	%f1459, [_Z20sgemmDoubleBufferingiiifPfS_fS__param_3];
	ld.global.f32 	%f1257, [%rd34+8];
	ld.local.f32 	%f1258, [%rd28+136];
	mul.f32 	%f1259, %f1459, %f1258;
	fma.rn.f32 	%f1260, %f1523, %f1257, %f1259;
	st.global.f32 	[%rd34+8], %f1260;
$L__BB0_158:
	ld.param.u32 	%r873, [_Z20sgemmDoubleBufferingiiifPfS_fS__param_0];
	setp.ge.s32 	%p112, %r58, %r873;
	setp.ge.s32 	%p113, %r20, %r69;
	or.pred  	%p114, %p112, %p113;
	@%p114 bra 	$L__BB0_160;
	ld.param.f32 	%f1524, [_Z20sgemmDoubleBufferingiiifPfS_fS__param_6];
	ld.param.f32 	%f1460, [_Z20sgemmDoubleBufferingiiifPfS_fS__param_3];
	ld.global.f32 	%f1261, [%rd34+12];
	ld.local.f32 	%f1262, [%rd28+140];
	mul.f32 	%f1263, %f1460, %f1262;
	fma.rn.f32 	%f1264, %f1524, %f1261, %f1263;
	st.global.f32 	[%rd34+12], %f1264;
$L__BB0_160:
	ld.param.u32 	%r874, [_Z20sgemmDoubleBufferingiiifPfS_fS__param_0];
	setp.ge.s32 	%p115, %r17, %r69;
	add.s32 	%r60, %r50, 5;
	setp.ge.s32 	%p116, %r60, %r874;
	add.s32 	%r61, %r59, %r69;
	or.pred  	%p117, %p116, %p115;
	@%p117 bra 	$L__BB0_162;
	ld.param.f32 	%f1525, [_Z20sgemmDoubleBufferingiiifPfS_fS__param_6];
	ld.param.f32 	%f1461, [_Z20sgemmDoubleBufferingiiifPfS_fS__param_3];
	add.s32 	%r807, %r17, %r61;
	mul.wide.s32 	%rd300, %r807, 4;
	add.s64 	%rd301, %rd27, %rd300;
	ld.global.f32 	%f1265, [%rd301];
	ld.local.f32 	%f1266, [%rd28+160];
	mul.f32 	%f1267, %f1461, %f1266;
	fma.rn.f32 	%f1268, %f1525, %f1265, %f1267;
	st.global.f32 	[%rd301], %f1268;
$L__BB0_162:
	ld.param.u32 	%r875, [_Z20sgemmDoubleBufferingiiifPfS_fS__param_0];
	setp.ge.s32 	%p118, %r60, %r875;
	setp.ge.s32 	%p119, %r18, %r69;
	cvt.s64.s32 	%rd302, %r61;
	add.s64 	%rd303, %rd29, %rd302;
	shl.b64 	%rd304, %rd303, 2;
	add.s64 	%rd35, %rd27, %rd304;
	or.pred  	%p120, %p118, %p119;
	@%p120 bra 	$L__BB0_164;
	ld.param.f32 	%f1526, [_Z20sgemmDoubleBufferingiiifPfS_fS__param_6];
	ld.param.f32 	%f1462, [_Z20sgemmDoubleBufferingiiifPfS_fS__param_3];
	ld.global.f32 	%f1269, [%rd35+4];
	ld.local.f32 	%f1270, [%rd28+164];
	mul.f32 	%f1271, %f1462, %f1270;
	fma.rn.f32 	%f1272, %f1526, %f1269, %f1271;
	st.global.f32 	[%rd35+4], %f1272;
$L__BB0_164:
	ld.param.u32 	%r876, [_Z20sgemmDoubleBufferingiiifPfS_fS__param_0];
	setp.ge.s32 	%p121, %r60, %r876;
	setp.ge.s32 	%p122, %r19, %r69;
	or.pred  	%p123, %p121, %p122;
	@%p123 bra 	$L__BB0_166;
	ld.param.f32 	%f1527, [_Z20sgemmDoubleBufferingiiifPfS_fS__param_6];
	ld.param.f32 	%f1463, [_Z20sgemmDoubleBufferingiiifPfS_fS__param_3];
	ld.global.f32 	%f1273, [%rd35+8];
	ld.local.f32 	%f1274, [%rd28+168];
	mul.f32 	%f1275, %f1463, %f1274;
	fma.rn.f32 	%f1276, %f1527, %f1273, %f1275;
	st.global.f32 	[%rd35+8], %f1276;
$L__BB0_166:
	ld.param.u32 	%r877, [_Z20sgemmDoubleBufferingiiifPfS_fS__param_0];
	setp.ge.s32 	%p124, %r60, %r877;
	setp.ge.s32 	%p125, %r20, %r69;
	or.pred  	%p126, %p124, %p125;
	@%p126 bra 	$L__BB0_168;
	ld.param.f32 	%f1528, [_Z20sgemmDoubleBufferingiiifPfS_fS__param_6];
	ld.param.f32 	%f1464, [_Z20sgemmDoubleBufferingiiifPfS_fS__param_3];
	ld.global.f32 	%f1277, [%rd35+12];
	ld.local.f32 	%f1278, [%rd28+172];
	mul.f32 	%f1279, %f1464, %f1278;
	fma.rn.f32 	%f1280, %f1528, %f1277, %f1279;
	st.global.f32 	[%rd35+12], %f1280;
$L__BB0_168:
	ld.param.u32 	%r878, [_Z20sgemmDoubleBufferingiiifPfS_fS__param_0];
	setp.ge.s32 	%p127, %r17, %r69;
	add.s32 	%r62, %r50, 6;
	setp.ge.s32 	%p128, %r62, %r878;
	add.s32 	%r63, %r61, %r69;
	or.pred  	%p129, %p128, %p127;
	@%p129 bra 	$L__BB0_170;
	ld.param.f32 	%f1529, [_Z20sgemmDoubleBufferingiiifPfS_fS__param_6];
	ld.param.f32 	%f1465, [_Z20sgemmDoubleBufferingiiifPfS_fS__param_3];
	add.s32 	%r812, %r17, %r63;
	mul.wide.s32 	%rd305, %r812, 4;
	add.s64 	%rd306, %rd27, %rd305;
	ld.global.f32 	%f1281, [%rd306];
	ld.local.f32 	%f1282, [%rd28+192];
	mul.f32 	%f1283, %f1465, %f1282;
	fma.rn.f32 	%f1284, %f1529, %f1281, %f1283;
	st.global.f32 	[%rd306], %f1284;
$L__BB0_170:
	ld.param.u32 	%r879, [_Z20sgemmDoubleBufferingiiifPfS_fS__param_0];
	setp.ge.s32 	%p130, %r62, %r879;
	setp.ge.s32 	%p131, %r18, %r69;
	cvt.s64.s32 	%rd307, %r63;
	add.s64 	%rd308, %rd29, %rd307;
	shl.b64 	%rd309, %rd308, 2;
	add.s64 	%rd36, %rd27, %rd309;
	or.pred  	%p132, %p130, %p131;
	@%p132 bra 	$L__BB0_172;
	ld.param.f32 	%f1530, [_Z20sgemmDoubleBufferingiiifPfS_fS__param_6];
	ld.param.f32 	%f1466, [_Z20sgemmDoubleBufferingiiifPfS_fS__param_3];
	ld.global.f32 	%f1285, [%rd36+4];
	ld.local.f32 	%f1286, [%rd28+196];
	mul.f32 	%f1287, %f1466, %f1286;
	fma.rn.f32 	%f1288, %f1530, %f1285, %f1287;
	st.global.f32 	[%rd36+4], %f1288;
$L__BB0_172:
	ld.param.u32 	%r880, [_Z20sgemmDoubleBufferingiiifPfS_fS__param_0];
	setp.ge.s32 	%p133, %r62, %r880;
	setp.ge.s32 	%p134, %r19, %r69;
	or.pred  	%p135, %p133, %p134;
	@%p135 bra 	$L__BB0_174;
	ld.param.f32 	%f1531, [_Z20sgemmDoubleBufferingiiifPfS_fS__param_6];
	ld.param.f32 	%f1467, [_Z20sgemmDoubleBufferingiiifPfS_fS__param_3];
	ld.global.f32 	%f1289, [%rd36+8];
	ld.local.f32 	%f1290, [%rd28+200];
	mul.f32 	%f1291, %f1467, %f1290;
	fma.rn.f32 	%f1292, %f1531, %f1289, %f1291;
	st.global.f32 	[%rd36+8], %f1292;
$L__BB0_174:
	ld.param.u32 	%r881, [_Z20sgemmDoubleBufferingiiifPfS_fS__param_0];
	setp.ge.s32 	%p136, %r62, %r881;
	setp.ge.s32 	%p137, %r20, %r69;
	or.pred  	%p138, %p136, %p137;
	@%p138 bra 	$L__BB0_176;
	ld.param.f32 	%f1532, [_Z20sgemmDoubleBufferingiiifPfS_fS__param_6];
	ld.param.f32 	%f1468, [_Z20sgemmDoubleBufferingiiifPfS_fS__param_3];
	ld.global.f32 	%f1293, [%rd36+12];
	ld.local.f32 	%f1294, [%rd28+204];
	mul.f32 	%f1295, %f1468, %f1294;
	fma.rn.f32 	%f1296, %f1532, %f1293, %f1295;
	st.global.f32 	[%rd36+12], %f1296;
$L__BB0_176:
	ld.param.u32 	%r882, [_Z20sgemmDoubleBufferingiiifPfS_fS__param_0];
	setp.ge.s32 	%p139, %r17, %r69;
	add.s32 	%r64, %r50, 7;
	setp.ge.s32 	%p140, %r64, %r882;
	add.s32 	%r65, %r63, %r69;
	or.pred  	%p141, %p140, %p139;
	@%p141 bra 	$L__BB0_178;
	ld.param.f32 	%f1533, [_Z20sgemmDoubleBufferingiiifPfS_fS__param_6];
	ld.param.f32 	%f1469, [_Z20sgemmDoubleBufferingiiifPfS_fS__param_3];
	add.s32 	%r817, %r17, %r65;
	mul.wide.s32 	%rd310, %r817, 4;
	add.s64 	%rd311, %rd27, %rd310;
	ld.global.f32 	%f1297, [%rd311];
	ld.local.f32 	%f1298, [%rd28+224];
	mul.f32 	%f1299, %f1469, %f1298;
	fma.rn.f32 	%f1300, %f1533, %f1297, %f1299;
	st.global.f32 	[%rd311], %f1300;
$L__BB0_178:
	ld.param.u32 	%r883, [_Z20sgemmDoubleBufferingiiifPfS_fS__param_0];
	setp.ge.s32 	%p142, %r64, %r883;
	setp.ge.s32 	%p143, %r18, %r69;
	cvt.s64.s32 	%rd312, %r65;
	add.s64 	%rd313, %rd29, %rd312;
	shl.b64 	%rd314, %rd313, 2;
	add.s64 	%rd37, %rd27, %rd314;
	or.pred  	%p144, %p142, %p143;
	@%p144 bra 	$L__BB0_180;
	ld.param.f32 	%f1534, [_Z20sgemmDoubleBufferingiiifPfS_fS__param_6];
	ld.param.f32 	%f1470, [_Z20sgemmDoubleBufferingiiifPfS_fS__param_3];
	ld.global.f32 	%f1301, [%rd37+4];
	ld.local.f32 	%f1302, [%rd28+228];
	mul.f32 	%f1303, %f1470, %f1302;
	fma.rn.f32 	%f1304, %f1534, %f1301, %f1303;
	st.global.f32 	[%rd37+4], %f1304;
$L__BB0_180:
	ld.param.u32 	%r884, [_Z20sgemmDoubleBufferingiiifPfS_fS__param_0];
	setp.ge.s32 	%p145, %r64, %r884;
	setp.ge.s32 	%p146, %r19, %r69;
	or.pred  	%p147, %p145, %p146;
	@%p147 bra 	$L__BB0_182;
	ld.param.f32 	%f1535, [_Z20sgemmDoubleBufferingiiifPfS_fS__param_6];
	ld.param.f32 	%f1471, [_Z20sgemmDoubleBufferingiiifPfS_fS__param_3];
	ld.global.f32 	%f1305, [%rd37+8];
	ld.local.f32 	%f1306, [%rd28+232];
	mul.f32 	%f1307, %f1471, %f1306;
	fma.rn.f32 	%f1308, %f1535, %f1305, %f1307;
	st.global.f32 	[%rd37+8], %f1308;
$L__BB0_182:
	ld.param.u32 	%r885, [_Z20sgemmDoubleBufferingiiifPfS_fS__param_0];
	setp.ge.s32 	%p148, %r64, %r885;
	setp.ge.s32 	%p149, %r20, %r69;
	or.pred  	%p150, %p148, %p149;
	@%p150 bra 	$L__BB0_184;
	ld.param.f32 	%f1536, [_Z20sgemmDoubleBufferingiiifPfS_fS__param_6];
	ld.param.f32 	%f1472, [_Z20sgemmDoubleBufferingiiifPfS_fS__param_3];
	ld.global.f32 	%f1309, [%rd37+12];
	ld.local.f32 	%f1310, [%rd28+236];
	mul.f32 	%f1311, %f1472, %f1310;
	fma.rn.f32 	%f1312, %f1536, %f1309, %f1311;
	st.global.f32 	[%rd37+12], %f1312;
$L__BB0_184:
	ld.param.u32 	%r886, [_Z20sgemmDoubleBufferingiiifPfS_fS__param_0];
	setp.ge.s32 	%p151, %r50, %r886;
	setp.ge.s32 	%p152, %r21, %r69;
	or.pred  	%p153, %p151, %p152;
	@%p153 bra 	$L__BB0_186;
	ld.param.f32 	%f1537, [_Z20sgemmDoubleBufferingiiifPfS_fS__param_6];
	ld.param.f32 	%f1473, [_Z20sgemmDoubleBufferingiiifPfS_fS__param_3];
	ld.global.f32 	%f1313, [%rd30+128];
	ld.local.f32 	%f1314, [%rd28+16];
	mul.f32 	%f1315, %f1473, %f1314;
	fma.rn.f32 	%f1316, %f1537, %f1313, %f1315;
	st.global.f32 	[%rd30+128], %f1316;
$L__BB0_186:
	ld.param.u32 	%r887, [_Z20sgemmDoubleBufferingiiifPfS_fS__param_0];
	setp.ge.s32 	%p154, %r50, %r887;
	setp.ge.s32 	%p155, %r22, %r69;
	or.pred  	%p156, %p154, %p155;
	@%p156 bra 	$L__BB0_188;
	ld.param.f32 	%f1538, [_Z20sgemmDoubleBufferingiiifPfS_fS__param_6];
	ld.param.f32 	%f1474, [_Z20sgemmDoubleBufferingiiifPfS_fS__param_3];
	ld.global.f32 	%f1317, [%rd30+132];
	ld.local.f32 	%f1318, [%rd28+20];
	mul.f32 	%f1319, %f1474, %f1318;
	fma.rn.f32 	%f1320, %f1538, %f1317, %f1319;
	st.global.f32 	[%rd30+132], %f1320;
$L__BB0_188:
	ld.param.u32 	%r888, [_Z20sgemmDoubleBufferingiiifPfS_fS__param_0];
	setp.ge.s32 	%p157, %r50, %r888;
	setp.ge.s32 	%p158, %r23, %r69;
	or.pred  	%p159, %p157, %p158;
	@%p159 bra 	$L__BB0_190;
	ld.param.f32 	%f1539, [_Z20sgemmDoubleBufferingiiifPfS_fS__param_6];
	ld.param.f32 	%f1475, [_Z20sgemmDoubleBufferingiiifPfS_fS__param_3];
	ld.global.f32 	%f1321, [%rd30+136];
	ld.local.f32 	%f1322, [%rd28+24];
	mul.f32 	%f1323, %f1475, %f1322;
	fma.rn.f32 	%f1324, %f1539, %f1321, %f1323;
	st.global.f32 	[%rd30+136], %f1324;
$L__BB0_190:
	ld.param.u32 	%r889, [_Z20sgemmDoubleBufferingiiifPfS_fS__param_0];
	setp.ge.s32 	%p160, %r50, %r889;
	setp.ge.s32 	%p161, %r24, %r69;
	or.pred  	%p162, %p160, %p161;
	@%p162 bra 	$L__BB0_192;
	ld.param.f32 	%f1540, [_Z20sgemmDoubleBufferingiiifPfS_fS__param_6];
	ld.param.f32 	%f1476, [_Z20sgemmDoubleBufferingiiifPfS_fS__param_3];
	ld.global.f32 	%f1325, [%rd30+140];
	ld.local.f32 	%f1326, [%rd28+28];
	mul.f32 	%f1327, %f1476, %f1326;
	fma.rn.f32 	%f1328, %f1540, %f1325, %f1327;
	st.global.f32 	[%rd30+140], %f1328;
$L__BB0_192:
	ld.param.u32 	%r890, [_Z20sgemmDoubleBufferingiiifPfS_fS__param_0];
	setp.ge.s32 	%p163, %r52, %r890;
	setp.ge.s32 	%p164, %r21, %r69;
	or.pred  	%p165, %p163, %p164;
	@%p165 bra 	$L__BB0_194;
	ld.param.f32 	%f1541, [_Z20sgemmDoubleBufferingiiifPfS_fS__param_6];
	ld.param.f32 	%f1477, [_Z20sgemmDoubleBufferingiiifPfS_fS__param_3];
	ld.global.f32 	%f1329, [%rd31+128];
	ld.local.f32 	%f1330, [%rd28+48];
	mul.f32 	%f1331, %f1477, %f1330;
	fma.rn.f32 	%f1332, %f1541, %f1329, %f1331;
	st.global.f32 	[%rd31+128], %f1332;
$L__BB0_194:
	ld.param.u32 	%r891, [_Z20sgemmDoubleBufferingiiifPfS_fS__param_0];
	setp.ge.s32 	%p166, %r52, %r891;
	setp.ge.s32 	%p167, %r22, %r69;
	or.pred  	%p168, %p166, %p167;
	@%p168 bra 	$L__BB0_196;
	ld.param.f32 	%f1542, [_Z20sgemmDoubleBufferingiiifPfS_fS__param_6];
	ld.param.f32 	%f1478, [_Z20sgemmDoubleBufferingiiifPfS_fS__param_3];
	ld.global.f32 	%f1333, [%rd31+132];
	ld.local.f32 	%f1334, [%rd28+52];
	mul.f32 	%f1335, %f1478, %f1334;
	fma.rn.f32 	%f1336, %f1542, %f1333, %f1335;
	st.global.f32 	[%rd31+132], %f1336;
$L__BB0_196:
	ld.param.u32 	%r892, [_Z20sgemmDoubleBufferingiiifPfS_fS__param_0];
	setp.ge.s32 	%p169, %r52, %r892;
	setp.ge.s32 	%p170, %r23, %r69;
	or.pred  	%p171, %p169, %p170;
	@%p171 bra 	$L__BB0_198;
	ld.param.f32 	%f1543, [_Z20sgemmDoubleBufferingiiifPfS_fS__param_6];
	ld.param.f32 	%f1479, [_Z20sgemmDoubleBufferingiiifPfS_fS__param_3];
	ld.global.f32 	%f1337, [%rd31+136];
	ld.local.f32 	%f1338, [%rd28+56];
	mul.f32 	%f1339, %f1479, %f1338;
	fma.rn.f32 	%f1340, %f1543, %f1337, %f1339;
	st.global.f32 	[%rd31+136], %f1340;
$L__BB0_198:
	ld.param.u32 	%r893, [_Z20sgemmDoubleBufferingiiifPfS_fS__param_0];
	setp.ge.s32 	%p172, %r52, %r893;
	setp.ge.s32 	%p173, %r24, %r69;
	or.pred  	%p174, %p172, %p173;
	@%p174 bra 	$L__BB0_200;
	ld.param.f32 	%f1544, [_Z20sgemmDoubleBufferingiiifPfS_fS__param_6];
	ld.param.f32 	%f1480, [_Z20sgemmDoubleBufferingiiifPfS_fS__param_3];
	ld.global.f32 	%f1341, [%rd31+140];
	ld.local.f32 	%f1342, [%rd28+60];
	mul.f32 	%f1343, %f1480, %f1342;
	fma.rn.f32 	%f1344, %f1544, %f1341, %f1343;
	st.global.f32 	[%rd31+140], %f1344;
$L__BB0_200:
	ld.param.u32 	%r894, [_Z20sgemmDoubleBufferingiiifPfS_fS__param_0];
	setp.ge.s32 	%p175, %r54, %r894;
	setp.ge.s32 	%p176, %r21, %r69;
	or.pred  	%p177, %p175, %p176;
	@%p177 bra 	$L__BB0_202;
	ld.param.f32 	%f1545, [_Z20sgemmDoubleBufferingiiifPfS_fS__param_6];
	ld.param.f32 	%f1481, [_Z20sgemmDoubleBufferingiiifPfS_fS__param_3];
	ld.global.f32 	%f1345, [%rd32+128];
	ld.local.f32 	%f1346, [%rd28+80];
	mul.f32 	%f1347, %f1481, %f1346;
	fma.rn.f32 	%f1348, %f1545, %f1345, %f1347;
	st.global.f32 	[%rd32+128], %f1348;
$L__BB0_202:
	ld.param.u32 	%r895, [_Z20sgemmDoubleBufferingiiifPfS_fS__param_0];
	setp.ge.s32 	%p178, %r54, %r895;
	setp.ge.s32 	%p179, %r22, %r69;
	or.pred  	%p180, %p178, %p179;
	@%p180 bra 	$L__BB0_204;
	ld.param.f32 	%f1546, [_Z20sgemmDoubleBufferingiiifPfS_fS__param_6];
	ld.param.f32 	%f1482, [_Z20sgemmDoubleBufferingiiifPfS_fS__param_3];
	ld.global.f32 	%f1349, [%rd32+132];
	ld.local.f32 	%f1350, [%rd28+84];
	mul.f32 	%f1351, %f1482, %f1350;
	fma.rn.f32 	%f1352, %f1546, %f1349, %f1351;
	st.global.f32 	[%rd32+132], %f1352;
$L__BB0_204:
	ld.param.u32 	%r896, [_Z20sgemmDoubleBufferingiiifPfS_fS__param_0];
	setp.ge.s32 	%p181, %r54, %r896;
	setp.ge.s32 	%p182, %r23, %r69;
	or.pred  	%p183, %p181, %p182;
	@%p183 bra 	$L__BB0_206;
	ld.param.f32 	%f1547, [_Z20sgemmDoubleBufferingiiifPfS_fS__param_6];
	ld.param.f32 	%f1483, [_Z20sgemmDoubleBufferingiiifPfS_fS__param_3];
	ld.global.f32 	%f1353, [%rd32+136];
	ld.local.f32 	%f1354, [%rd28+88];
	mul.f32 	%f1355, %f1483, %f1354;
	fma.rn.f32 	%f1356, %f1547, %f1353, %f1355;
	st.global.f32 	[%rd32+136], %f1356;
$L__BB0_206:
	ld.param.u32 	%r897, [_Z20sgemmDoubleBufferingiiifPfS_fS__param_0];
	setp.ge.s32 	%p184, %r54, %r897;
	setp.ge.s32 	%p185, %r24, %r69;
	or.pred  	%p186, %p184, %p185;
	@%p186 bra 	$L__BB0_208;
	ld.param.f32 	%f1548, [_Z20sgemmDoubleBufferingiiifPfS_fS__param_6];
	ld.param.f32 	%f1484, [_Z20sgemmDoubleBufferingiiifPfS_fS__param_3];
	ld.global.f32 	%f1357, [%rd32+140];
	ld.local.f32 	%f1358, [%rd28+92];
	mul.f32 	%f1359, %f1484, %f1358;
	fma.rn.f32 	%f1360, %f1548, %f1357, %f1359;
	st.global.f32 	[%rd32+140], %f1360;
$L__BB0_208:
	ld.param.u32 	%r898, [_Z20sgemmDoubleBufferingiiifPfS_fS__param_0];
	setp.ge.s32 	%p187, %r56, %r898;
	setp.ge.s32 	%p188, %r21, %r69;
	or.pred  	%p189, %p187, %p188;
	@%p189 bra 	$L__BB0_210;
	ld.param.f32 	%f1549, [_Z20sgemmDoubleBufferingiiifPfS_fS__param_6];
	ld.param.f32 	%f1485, [_Z20sgemmDoubleBufferingiiifPfS_fS__param_3];
	ld.global.f32 	%f1361, [%rd33+128];
	ld.local.f32 	%f1362, [%rd28+112];
	mul.f32 	%f1363, %f1485, %f1362;
	fma.rn.f32 	%f1364, %f1549, %f1361, %f1363;
	st.global.f32 	[%rd33+128], %f1364;
$L__BB0_210:
	ld.param.u32 	%r899, [_Z20sgemmDoubleBufferingiiifPfS_fS__param_0];
	setp.ge.s32 	%p190, %r56, %r899;
	setp.ge.s32 	%p191, %r22, %r69;
	or.pred  	%p192, %p190, %p191;
	@%p192 bra 	$L__BB0_212;
	ld.param.f32 	%f1550, [_Z20sgemmDoubleBufferingiiifPfS_fS__param_6];
	ld.param.f32 	%f1486, [_Z20sgemmDoubleBufferingiiifPfS_fS__param_3];
	ld.global.f32 	%f1365, [%rd33+132];
	ld.local.f32 	%f1366, [%rd28+116];
	mul.f32 	%f1367, %f1486, %f1366;
	fma.rn.f32 	%f1368, %f1550, %f1365, %f1367;
	st.global.f32 	[%rd33+132], %f1368;
$L__BB0_212:
	ld.param.u32 	%r900, [_Z20sgemmDoubleBufferingiiifPfS_fS__param_0];
	setp.ge.s32 	%p193, %r56, %r900;
	setp.ge.s32 	%p194, %r23, %r69;
	or.pred  	%p195, %p193, %p194;
	@%p195 bra 	$L__BB0_214;
	ld.param.f32 	%f1551, [_Z20sgemmDoubleBufferingiiifPfS_fS__param_6];
	ld.param.f32 	%f1487, [_Z20sgemmDoubleBufferingiiifPfS_fS__param_3];
	ld.global.f32 	%f1369, [%rd33+136];
	ld.local.f32 	%f1370, [%rd28+120];
	mul.f32 	%f1371, %f1487, %f1370;
	fma.rn.f32 	%f1372, %f1551, %f1369, %f1371;
	st.global.f32 	[%rd33+136], %f1372;
$L__BB0_214:
	ld.param.u32 	%r901, [_Z20sgemmDoubleBufferingiiifPfS_fS__param_0];
	setp.ge.s32 	%p196, %r56, %r901;
	setp.ge.s32 	%p197, %r24, %r69;
	or.pred  	%p198, %p196, %p197;
	@%p198 bra 	$L__BB0_216;
	ld.param.f32 	%f1552, [_Z20sgemmDoubleBufferingiiifPfS_fS__param_6];
	ld.param.f32 	%f1488, [_Z20sgemmDoubleBufferingiiifPfS_fS__param_3];
	ld.global.f32 	%f1373, [%rd33+140];
	ld.local.f32 	%f1374, [%rd28+124];
	mul.f32 	%f1375, %f1488, %f1374;
	fma.rn.f32 	%f1376, %f1552, %f1373, %f1375;
	st.global.f32 	[%rd33+140], %f1376;
$L__BB0_216:
	ld.param.u32 	%r902, [_Z20sgemmDoubleBufferingiiifPfS_fS__param_0];
	setp.ge.s32 	%p199, %r58, %r902;
	setp.ge.s32 	%p200, %r21, %r69;
	or.pred  	%p201, %p199, %p200;
	@%p201 bra 	$L__BB0_218;
	ld.param.f32 	%f1553, [_Z20sgemmDoubleBufferingiiifPfS_fS__param_6];
	ld.param.f32 	%f1489, [_Z20sgemmDoubleBufferingiiifPfS_fS__param_3];
	ld.global.f32 	%f1377, [%rd34+128];
	ld.local.f32 	%f1378, [%rd28+144];
	mul.f32 	%f1379, %f1489, %f1378;
	fma.rn.f32 	%f1380, %f1553, %f1377, %f1379;
	st.global.f32 	[%rd34+128], %f1380;
$L__BB0_218:
	ld.param.u32 	%r903, [_Z20sgemmDoubleBufferingiiifPfS_fS__param_0];
	setp.ge.s32 	%p202, %r58, %r903;
	setp.ge.s32 	%p203, %r22, %r69;
	or.pred  	%p204, %p202, %p203;
	@%p204 bra 	$L__BB0_220;
	ld.param.f32 	%f1554, [_Z20sgemmDoubleBufferingiiifPfS_fS__param_6];
	ld.param.f32 	%f1490, [_Z20sgemmDoubleBufferingiiifPfS_fS__param_3];
	ld.global.f32 	%f1381, [%rd34+132];
	ld.local.f32 	%f1382, [%rd28+148];
	mul.f32 	%f1383, %f1490, %f1382;
	fma.rn.f32 	%f1384, %f1554, %f1381, %f1383;
	st.global.f32 	[%rd34+132], %f1384;
$L__BB0_220:
	ld.param.u32 	%r904, [_Z20sgemmDoubleBufferingiiifPfS_fS__param_0];
	setp.ge.s32 	%p205, %r58, %r904;
	setp.ge.s32 	%p206, %r23, %r69;
	or.pred  	%p207, %p205, %p206;
	@%p207 bra 	$L__BB0_222;
	ld.param.f32 	%f1555, [_Z20sgemmDoubleBufferingiiifPfS_fS__param_6];
	ld.param.f32 	%f1491, [_Z20sgemmDoubleBufferingiiifPfS_fS__param_3];
	ld.global.f32 	%f1385, [%rd34+136];
	ld.local.f32 	%f1386, [%rd28+152];
	mul.f32 	%f1387, %f1491, %f1386;
	fma.rn.f32 	%f1388, %f1555, %f1385, %f1387;
	st.global.f32 	[%rd34+136], %f1388;
$L__BB0_222:
	ld.param.u32 	%r905, [_Z20sgemmDoubleBufferingiiifPfS_fS__param_0];
	setp.ge.s32 	%p208, %r58, %r905;
	setp.ge.s32 	%p209, %r24, %r69;
	or.pred  	%p210, %p208, %p209;
	@%p210 bra 	$L__BB0_224;
	ld.param.f32 	%f1556, [_Z20sgemmDoubleBufferingiiifPfS_fS__param_6];
	ld.param.f32 	%f1492, [_Z20sgemmDoubleBufferingiiifPfS_fS__param_3];
	ld.global.f32 	%f1389, [%rd34+140];
	ld.local.f32 	%f1390, [%rd28+156];
	mul.f32 	%f1391, %f1492, %f1390;
	fma.rn.f32 	%f1392, %f1556, %f1389, %f1391;
	st.global.f32 	[%rd34+140], %f1392;
$L__BB0_224:
	ld.param.u32 	%r906, [_Z20sgemmDoubleBufferingiiifPfS_fS__param_0];
	setp.ge.s32 	%p211, %r60, %r906;
	setp.ge.s32 	%p212, %r21, %r69;
	or.pred  	%p213, %p211, %p212;
	@%p213 bra 	$L__BB0_226;
	ld.param.f32 	%f1557, [_Z20sgemmDoubleBufferingiiifPfS_fS__param_6];
	ld.param.f32 	%f1493, [_Z20sgemmDoubleBufferingiiifPfS_fS__param_3];
	ld.global.f32 	%f1393, [%rd35+128];
	ld.local.f32 	%f1394, [%rd28+176];
	mul.f32 	%f1395, %f1493, %f1394;
	fma.rn.f32 	%f1396, %f1557, %f1393, %f1395;
	st.global.f32 	[%rd35+128], %f1396;
$L__BB0_226:
	ld.param.u32 	%r907, [_Z20sgemmDoubleBufferingiiifPfS_fS__param_0];
	setp.ge.s32 	%p214, %r60, %r907;
	setp.ge.s32 	%p215, %r22, %r69;
	or.pred  	%p216, %p214, %p215;
	@%p216 bra 	$L__BB0_228;
	ld.param.f32 	%f1558, [_Z20sgemmDoubleBufferingiiifPfS_fS__param_6];
	ld.param.f32 	%f1494, [_Z20sgemmDoubleBufferingiiifPfS_fS__param_3];
	ld.global.f32 	%f1397, [%rd35+132];
	ld.local.f32 	%f1398, [%rd28+180];
	mul.f32 	%f1399, %f1494, %f1398;
	fma.rn.f32 	%f1400, %f1558, %f1397, %f1399;
	st.global.f32 	[%rd35+132], %f1400;
$L__BB0_228:
	ld.param.u32 	%r908, [_Z20sgemmDoubleBufferingiiifPfS_fS__param_0];
	setp.ge.s32 	%p217, %r60, %r908;
	setp.ge.s32 	%p218, %r23, %r69;
	or.pred  	%p219, %p217, %p218;
	@%p219 bra 	$L__BB0_230;
	ld.param.f32 	%f1559, [_Z20sgemmDoubleBufferingiiifPfS_fS__param_6];
	ld.param.f32 	%f1495, [_Z20sgemmDoubleBufferingiiifPfS_fS__param_3];
	ld.global.f32 	%f1401, [%rd35+136];
	ld.local.f32 	%f1402, [%rd28+184];
	mul.f32 	%f1403, %f1495, %f1402;
	fma.rn.f32 	%f1404, %f1559, %f1401, %f1403;
	st.global.f32 	[%rd35+136], %f1404;
$L__BB0_230:
	ld.param.u32 	%r909, [_Z20sgemmDoubleBufferingiiifPfS_fS__param_0];
	setp.ge.s32 	%p220, %r60, %r909;
	setp.ge.s32 	%p221, %r24, %r69;
	or.pred  	%p222, %p220, %p221;
	@%p222 bra 	$L__BB0_232;
	ld.param.f32 	%f1560, [_Z20sgemmDoubleBufferingiiifPfS_fS__param_6];
	ld.param.f32 	%f1496, [_Z20sgemmDoubleBufferingiiifPfS_fS__param_3];
	ld.global.f32 	%f1405, [%rd35+140];
	ld.local.f32 	%f1406, [%rd28+188];
	mul.f32 	%f1407, %f1496, %f1406;
	fma.rn.f32 	%f1408, %f1560, %f1405, %f1407;
	st.global.f32 	[%rd35+140], %f1408;
$L__BB0_232:
	ld.param.u32 	%r910, [_Z20sgemmDoubleBufferingiiifPfS_fS__param_0];
	setp.ge.s32 	%p223, %r62, %r910;
	setp.ge.s32 	%p224, %r21, %r69;
	or.pred  	%p225, %p223, %p224;
	@%p225 bra 	$L__BB0_234;
	ld.param.f32 	%f1561, [_Z20sgemmDoubleBufferingiiifPfS_fS__param_6];
	ld.param.f32 	%f1497, [_Z20sgemmDoubleBufferingiiifPfS_fS__param_3];
	ld.global.f32 	%f1409, [%rd36+128];
	ld.local.f32 	%f1410, [%rd28+208];
	mul.f32 	%f1411, %f1497, %f1410;
	fma.rn.f32 	%f1412, %f1561, %f1409, %f1411;
	st.global.f32 	[%rd36+128], %f1412;
$L__BB0_234:
	ld.param.u32 	%r911, [_Z20sgemmDoubleBufferingiiifPfS_fS__param_0];
	setp.ge.s32 	%p226, %r62, %r911;
	setp.ge.s32 	%p227, %r22, %r69;
	or.pred  	%p228, %p226, %p227;
	@%p228 bra 	$L__BB0_236;
	ld.param.f32 	%f1562, [_Z20sgemmDoubleBufferingiiifPfS_fS__param_6];
	ld.param.f32 	%f1498, [_Z20sgemmDoubleBufferingiiifPfS_fS__param_3];
	ld.global.f32 	%f1413, [%rd36+132];
	ld.local.f32 	%f1414, [%rd28+212];
	mul.f32 	%f1415, %f1498, %f1414;
	fma.rn.f32 	%f1416, %f1562, %f1413, %f1415;
	st.global.f32 	[%rd36+132], %f1416;
$L__BB0_236:
	ld.param.u32 	%r912, [_Z20sgemmDoubleBufferingiiifPfS_fS__param_0];
	setp.ge.s32 	%p229, %r62, %r912;
	setp.ge.s32 	%p230, %r23, %r69;
	or.pred  	%p231, %p229, %p230;
	@%p231 bra 	$L__BB0_238;
	ld.param.f32 	%f1563, [_Z20sgemmDoubleBufferingiiifPfS_fS__param_6];
	ld.param.f32 	%f1499, [_Z20sgemmDoubleBufferingiiifPfS_fS__param_3];
	ld.global.f32 	%f1417, [%rd36+136];
	ld.local.f32 	%f1418, [%rd28+216];
	mul.f32 	%f1419, %f1499, %f1418;
	fma.rn.f32 	%f1420, %f1563, %f1417, %f1419;
	st.global.f32 	[%rd36+136], %f1420;
$L__BB0_238:
	ld.param.u32 	%r913, [_Z20sgemmDoubleBufferingiiifPfS_fS__param_0];
	setp.ge.s32 	%p232, %r62, %r913;
	setp.ge.s32 	%p233, %r24, %r69;
	or.pred  	%p234, %p232, %p233;
	@%p234 bra 	$L__BB0_240;
	ld.param.f32 	%f1564, [_Z20sgemmDoubleBufferingiiifPfS_fS__param_6];
	ld.param.f32 	%f1500, [_Z20sgemmDoubleBufferingiiifPfS_fS__param_3];
	ld.global.f32 	%f1421, [%rd36+140];
	ld.local.f32 	%f1422, [%rd28+220];
	mul.f32 	%f1423, %f1500, %f1422;
	fma.rn.f32 	%f1424, %f1564, %f1421, %f1423;
	st.global.f32 	[%rd36+140], %f1424;
$L__BB0_240:
	ld.param.u32 	%r914, [_Z20sgemmDoubleBufferingiiifPfS_fS__param_0];
	setp.ge.s32 	%p235, %r64, %r914;
	setp.ge.s32 	%p236, %r21, %r69;
	or.pred  	%p237, %p235, %p236;
	@%p237 bra 	$L__BB0_242;
	ld.param.f32 	%f1565, [_Z20sgemmDoubleBufferingiiifPfS_fS__param_6];
	ld.param.f32 	%f1501, [_Z20sgemmDoubleBufferingiiifPfS_fS__param_3];
	ld.global.f32 	%f1425, [%rd37+128];
	ld.local.f32 	%f1426, [%rd28+240];
	mul.f32 	%f1427, %f1501, %f1426;
	fma.rn.f32 	%f1428, %f1565, %f1425, %f1427;
	st.global.f32 	[%rd37+128], %f1428;
$L__BB0_242:
	ld.param.u32 	%r915, [_Z20sgemmDoubleBufferingiiifPfS_fS__param_0];
	setp.ge.s32 	%p238, %r64, %r915;
	setp.ge.s32 	%p239, %r22, %r69;
	or.pred  	%p240, %p238, %p239;
	@%p240 bra 	$L__BB0_244;
	ld.param.f32 	%f1566, [_Z20sgemmDoubleBufferingiiifPfS_fS__param_6];
	ld.param.f32 	%f1502, [_Z20sgemmDoubleBufferingiiifPfS_fS__param_3];
	ld.global.f32 	%f1429, [%rd37+132];
	ld.local.f32 	%f1430, [%rd28+244];
	mul.f32 	%f1431, %f1502, %f1430;
	fma.rn.f32 	%f1432, %f1566, %f1429, %f1431;
	st.global.f32 	[%rd37+132], %f1432;
$L__BB0_244:
	ld.param.u32 	%r916, [_Z20sgemmDoubleBufferingiiifPfS_fS__param_0];
	setp.ge.s32 	%p241, %r64, %r916;
	setp.ge.s32 	%p242, %r23, %r69;
	or.pred  	%p243, %p241, %p242;
	@%p243 bra 	$L__BB0_246;
	ld.param.f32 	%f1567, [_Z20sgemmDoubleBufferingiiifPfS_fS__param_6];
	ld.param.f32 	%f1503, [_Z20sgemmDoubleBufferingiiifPfS_fS__param_3];
	ld.global.f32 	%f1433, [%rd37+136];
	ld.local.f32 	%f1434, [%rd28+248];
	mul.f32 	%f1435, %f1503, %f1434;
	fma.rn.f32 	%f1436, %f1567, %f1433, %f1435;
	st.global.f32 	[%rd37+136], %f1436;
$L__BB0_246:
	ld.param.u32 	%r917, [_Z20sgemmDoubleBufferingiiifPfS_fS__param_0];
	setp.ge.s32 	%p244, %r64, %r917;
	setp.ge.s32 	%p245, %r24, %r69;
	or.pred  	%p246, %p244, %p245;
	@%p246 bra 	$L__BB0_248;
	ld.param.f32 	%f1568, [_Z20sgemmDoubleBufferingiiifPfS_fS__param_6];
	ld.param.f32 	%f1504, [_Z20sgemmDoubleBufferingiiifPfS_fS__param_3];
	ld.global.f32 	%f1437, [%rd37+140];
	ld.local.f32 	%f1438, [%rd28+252];
	mul.f32 	%f1439, %f1504, %f1438;
	fma.rn.f32 	%f1440, %f1568, %f1437, %f1439;
	st.global.f32 	[%rd37+140], %f1440;
$L__BB0_248:
	mov.b32 	%r956, 1;
	mov.pred 	%p248, 0;
	@%p1 bra 	$L__BB0_120;
$L__BB0_249:
	ret;

}


// ===== COMPILED SASS (sm_100) =====

	.target	sm_100

	.elftype	@"ET_EXEC"


//--------------------- .note.nv.tkinfo           --------------------------
	.section	.note.nv.tkinfo,"",@"SHT_NOTE"
	.sectionflags	@"SHF_NOTE_NV_TKINFO"
	.tkinfo
        /*0018*/ 	.word	0x00000002
        /*0030*/ 	.string	""
        /*0030*/ 	.string	"ptxas"
        /*0030*/ 	.string	"Cuda compilation tools, release 13.0, V13.0.88"
        /*0030*/ 	.string	"Build cuda_13.0.r13.0/compiler.36424714_0"
        /*0030*/ 	.string	"-arch sm_100 -m 64 "



//--------------------- .note.nv.cuinfo           --------------------------
	.section	.note.nv.cuinfo,"",@"SHT_NOTE"
	.sectionflags	@"SHF_NOTE_NV_CUINFO"
        /*0018*/ 	.short	0x0002
        /*001a*/ 	.short	0x0064
        /*001c*/ 	.short	0x0082
	.zero		2


//--------------------- .nv.info                  --------------------------
	.section	.nv.info,"",@"SHT_CUDA_INFO"
	.align	4


	//----- nvinfo : EIATTR_REGCOUNT
	.align		4
        /*0000*/ 	.byte	0x04, 0x2f
        /*0002*/ 	.short	(.L_1 - .L_0)
	.align		4
.L_0:
        /*0004*/ 	.word	index@(_Z20sgemmDoubleBufferingiiifPfS_fS_)
        /*0008*/ 	.word	0x000000d7


	//----- nvinfo : EIATTR_FRAME_SIZE
	.align		4
.L_1:
        /*000c*/ 	.byte	0x04, 0x11
        /*000e*/ 	.short	(.L_3 - .L_2)
	.align		4
.L_2:
        /*0010*/ 	.word	index@(_Z20sgemmDoubleBufferingiiifPfS_fS_)
        /*0014*/ 	.word	0x00000200


	//----- nvinfo : EIATTR_MIN_STACK_SIZE
	.align		4
.L_3:
        /*0018*/ 	.byte	0x04, 0x12
        /*001a*/ 	.short	(.L_5 - .L_4)
	.align		4
.L_4:
        /*001c*/ 	.word	index@(_Z20sgemmDoubleBufferingiiifPfS_fS_)
        /*0020*/ 	.word	0x00000200
.L_5:


//--------------------- .nv.compat                --------------------------
	.section	.nv.compat,"",@"SHT_CUDA_COMPAT_INFO"
	.align	4
        /*0000*/ 	.byte	0x02, 0x09, 0x00, 0x00, 0x02, 0x02, 0x01, 0x00, 0x02, 0x05, 0x05, 0x00, 0x03, 0x07, 0x01, 0x01
        /*0010*/ 	.byte	0x02, 0x03, 0x00, 0x00, 0x02, 0x06, 0x01, 0x00, 0x04, 0x0b, 0x08, 0x00, 0x09, 0x00, 0x00, 0x00
        /*0020*/ 	.byte	0x00, 0x00, 0x00, 0x00


//--------------------- .nv.info._Z20sgemmDoubleBufferingiiifPfS_fS_ --------------------------
	.section	.nv.info._Z20sgemmDoubleBufferingiiifPfS_fS_,"",@"SHT_CUDA_INFO"
	.sectionflags	@""
	.align	4


	//----- nvinfo : EIATTR_CUDA_API_VERSION
	.align		4
        /*0000*/ 	.byte	0x04, 0x37
        /*0002*/ 	.short	(.L_7 - .L_6)
.L_6:
        /*0004*/ 	.word	0x00000082


	//----- nvinfo : EIATTR_KPARAM_INFO
	.align		4
.L_7:
        /*0008*/ 	.byte	0x04, 0x17
        /*000a*/ 	.short	(.L_9 - .L_8)
.L_8:
        /*000c*/ 	.word	0x00000000
        /*0010*/ 	.short	0x0007
        /*0012*/ 	.short	0x0028
        /*0014*/ 	.byte	0x00, 0xf5, 0x21, 0x00


	//----- nvinfo : EIATTR_KPARAM_INFO
	.align		4
.L_9:
        /*0018*/ 	.byte	0x04, 0x17
        /*001a*/ 	.short	(.L_11 - .L_10)
.L_10:
        /*001c*/ 	.word	0x00000000
        /*0020*/ 	.short	0x0006
        /*0022*/ 	.short	0x0020
        /*0024*/ 	.byte	0x00, 0xf0, 0x11, 0x00


	//----- nvinfo : EIATTR_KPARAM_INFO
	.align		4
.L_11:
        /*0028*/ 	.byte	0x04, 0x17
        /*002a*/ 	.short	(.L_13 - .L_12)
.L_12:
        /*002c*/ 	.word	0x00000000
        /*0030*/ 	.short	0x0005
        /*0032*/ 	.short	0x0018
        /*0034*/ 	.byte	0x00, 0xf5, 0x21, 0x00


	//----- nvinfo : EIATTR_KPARAM_INFO
	.align		4
.L_13:
        /*0038*/ 	.byte	0x04, 0x17
        /*003a*/ 	.short	(.L_15 - .L_14)
.L_14:
        /*003c*/ 	.word	0x00000000
        /*0040*/ 	.short	0x0004
        /*0042*/ 	.short	0x0010
        /*0044*/ 	.byte	0x00, 0xf5, 0x21, 0x00


	//----- nvinfo : EIATTR_KPARAM_INFO
	.align		4
.L_15:
        /*0048*/ 	.byte	0x04, 0x17
        /*004a*/ 	.short	(.L_17 - .L_16)
.L_16:
        /*004c*/ 	.word	0x00000000
        /*0050*/ 	.short	0x0003
        /*0052*/ 	.short	0x000c
        /*0054*/ 	.byte	0x00, 0xf0, 0x11, 0x00


	//----- nvinfo : EIATTR_KPARAM_INFO
	.align		4
.L_17:
        /*0058*/ 	.byte	0x04, 0x17
        /*005a*/ 	.short	(.L_19 - .L_18)
.L_18:
        /*005c*/ 	.word	0x00000000
        /*0060*/ 	.short	0x0002
        /*0062*/ 	.short	0x0008
        /*0064*/ 	.byte	0x00, 0xf0, 0x11, 0x00


	//----- nvinfo : EIATTR_KPARAM_INFO
	.align		4
.L_19:
        /*0068*/ 	.byte	0x04, 0x17
        /*006a*/ 	.short	(.L_21 - .L_20)
.L_20:
        /*006c*/ 	.word	0x00000000
        /*0070*/ 	.short	0x0001
        /*0072*/ 	.short	0x0004
        /*0074*/ 	.byte	0x00, 0xf0, 0x11, 0x00


	//----- nvinfo : EIATTR_KPARAM_INFO
	.align		4
.L_21:
        /*0078*/ 	.byte	0x04, 0x17
        /*007a*/ 	.short	(.L_23 - .L_22)
.L_22:
        /*007c*/ 	.word	0x00000000
        /*0080*/ 	.short	0x0000
        /*0082*/ 	.short	0x0000
        /*0084*/ 	.byte	0x00, 0xf0, 0x11, 0x00


	//----- nvinfo : EIATTR_SPARSE_MMA_MASK
	.align		4
.L_23:
        /*0088*/ 	.byte	0x03, 0x50
        /*008a*/ 	.short	0x0000


	//----- nvinfo : EIATTR_MAXREG_COUNT
	.align		4
        /*008c*/ 	.byte	0x03, 0x1b
        /*008e*/ 	.short	0x00ff


	//----- nvinfo : EIATTR_NUM_BARRIERS
	.align		4
        /*0090*/ 	.byte	0x02, 0x4c
        /*0092*/ 	.byte	0x01
	.zero		1


	//----- nvinfo : EIATTR_MERCURY_ISA_VERSION
	.align		4
        /*0094*/ 	.byte	0x03, 0x5f
        /*0096*/ 	.short	0x0101


	//----- nvinfo : EIATTR_VRC_CTA_INIT_COUNT
	.align		4
        /*0098*/ 	.byte	0x02, 0x4a
	.zero		1
	.zero		1


	//----- nvinfo : EIATTR_EXIT_INSTR_OFFSETS
	.align		4
        /*009c*/ 	.byte	0x04, 0x1c
        /*009e*/ 	.short	(.L_25 - .L_24)


	//   ....[0]....
.L_24:
        /*00a0*/ 	.word	0x00000090


	//   ....[1]....
        /*00a4*/ 	.word	0x00006b30


	//----- nvinfo : EIATTR_MAX_THREADS
	.align		4
.L_25:
        /*00a8*/ 	.byte	0x04, 0x05
        /*00aa*/ 	.short	(.L_27 - .L_26)
.L_26:
        /*00ac*/ 	.word	0x00000080
        /*00b0*/ 	.word	0x00000001
        /*00b4*/ 	.word	0x00000001


	//----- nvinfo : EIATTR_CRS_STACK_SIZE
	.align		4
.L_27:
        /*00b8*/ 	.byte	0x04, 0x1e
        /*00ba*/ 	.short	(.L_29 - .L_28)
.L_28:
        /*00bc*/ 	.word	0x00000000


	//----- nvinfo : EIATTR_CBANK_PARAM_SIZE
	.align		4
.L_29:
        /*00c0*/ 	.byte	0x03, 0x19
        /*00c2*/ 	.short	0x0030


	//----- nvinfo : EIATTR_PARAM_CBANK
	.align		4
        /*00c4*/ 	.byte	0x04, 0x0a
        /*00c6*/ 	.short	(.L_31 - .L_30)
	.align		4
.L_30:
        /*00c8*/ 	.word	index@(.nv.constant0._Z20sgemmDoubleBufferingiiifPfS_fS_)
        /*00cc*/ 	.short	0x0380
        /*00ce*/ 	.short	0x0030


	//----- nvinfo : EIATTR_SW_WAR
	.align		4
.L_31:
        /*00d0*/ 	.byte	0x04, 0x36
        /*00d2*/ 	.short	(.L_33 - .L_32)
.L_32:
        /*00d4*/ 	.word	0x00000008
.L_33:


//--------------------- .nv.callgraph             --------------------------
	.section	.nv.callgraph,"",@"SHT_CUDA_CALLGRAPH"
	.align	4
	.sectionentsize	8
	.align		4
        /*0000*/ 	.word	0x00000000
	.align		4
        /*0004*/ 	.word	0xffffffff
	.align		4
        /*0008*/ 	.word	0x00000000
	.align		4
        /*000c*/ 	.word	0xfffffffe
	.align		4
        /*0010*/ 	.word	0x00000000
	.align		4
        /*0014*/ 	.word	0xfffffffd
	.align		4
        /*0018*/ 	.word	0x00000000
	.align		4
        /*001c*/ 	.word	0xfffffffc


//--------------------- .text._Z20sgemmDoubleBufferingiiifPfS_fS_ --------------------------
	.section	.text._Z20sgemmDoubleBufferingiiifPfS_fS_,"ax",@progbits
	.align	128
        .global         _Z20sgemmDoubleBufferingiiifPfS_fS_
        .type           _Z20sgemmDoubleBufferingiiifPfS_fS_,@function
        .size           _Z20sgemmDoubleBufferingiiifPfS_fS_,(.L_x_17 - _Z20sgemmDoubleBufferingiiifPfS_fS_)
        .other          _Z20sgemmDoubleBufferingiiifPfS_fS_,@"STO_CUDA_ENTRY STV_DEFAULT"
_Z20sgemmDoubleBufferingiiifPfS_fS_:
.text._Z20sgemmDoubleBufferingiiifPfS_fS_:
[----:B------:R-:W0:Y:S01]  /*0000*/  LDC R1, c[0x0][0x37c] ;  /* 0x0000df00ff017b82 */ /* 0x000e220000000800 */
[----:B------:R-:W1:Y:S07]  /*0010*/  S2R R0, SR_CTAID.X ;  /* 0x0000000000007919 */ /* 0x000e6e0000002500 */
[----:B------:R-:W2:Y:S01]  /*0020*/  S2UR UR4, SR_CTAID.Y ;  /* 0x00000000000479c3 */ /* 0x000ea20000002600 */
[----:B0-----:R-:W-:-:S07]  /*0030*/  IADD3 R1, PT, PT, R1, -0x200, RZ ;  /* 0xfffffe0001017810 */ /* 0x001fce0007ffe0ff */
[----:B------:R-:W0:Y:S01]  /*0040*/  LDC.64 R146, c[0x0][0x380] ;  /* 0x0000e000ff927b82 */ /* 0x000e220000000a00 */
[----:B--2---:R-:W-:Y:S01]  /*0050*/  USHF.L.U32 UR4, UR4, 0x7, URZ ;  /* 0x0000000704047899 */ /* 0x004fe200080006ff */
[----:B-1----:R-:W-:-:S04]  /*0060*/  SHF.L.U32 R0, R0, 0x7, RZ ;  /* 0x0000000700007819 */ /* 0x002fc800000006ff */
[----:B0-----:R-:W-:-:S04]  /*0070*/  ISETP.GE.AND P0, PT, R0, R147, PT ;  /* 0x000000930000720c */ /* 0x001fc80003f06270 */
[----:B------:R-:W-:-:S13]  /*0080*/  ISETP.LE.OR P0, PT, R146, UR4, P0 ;  /* 0x0000000492007c0c */ /* 0x000fda0008703670 */
[----:B------:R-:W-:Y:S05]  /*0090*/  @P0 EXIT ;  /* 0x000000000000094d */ /* 0x000fea0003800000 */
[----:B------:R-:W0:Y:S01]  /*00a0*/  S2R R139, SR_TID.X ;  /* 0x00000000008b7919 */ /* 0x000e220000002100 */
[----:B------:R-:W1:Y:S01]  /*00b0*/  LDC R28, c[0x0][0x388] ;  /* 0x0000e200ff1c7b82 */ /* 0x000e620000000800 */
[----:B------:R-:W2:Y:S01]  /*00c0*/  LDCU.64 UR8, c[0x0][0x358] ;  /* 0x00006b00ff0877ac */ /* 0x000ea20008000a00 */
[----:B------:R-:W-:Y:S01]  /*00d0*/  BSSY.RECONVERGENT B0, `(.L_x_0) ;  /* 0x0000091000007945 */ /* 0x000fe20003800200 */
[----:B------:R3:W-:Y:S04]  /*00e0*/  STL.128 [R1], RZ ;  /* 0x000000ff01007387 */ /* 0x0007e80000100c00 */
[----:B------:R3:W-:Y:S01]  /*00f0*/  STL.128 [R1+0x10], RZ ;  /* 0x000010ff01007387 */ /* 0x0007e20000100c00 */
[----:B------:R-:W4:Y:S08]  /*0100*/  LDC.64 R2, c[0x0][0x398] ;  /* 0x0000e600ff027b82 */ /* 0x000f300000000a00 */
[----:B------:R-:W5:Y:S01]  /*0110*/  LDC.64 R4, c[0x0][0x390] ;  /* 0x0000e400ff047b82 */ /* 0x000f620000000a00 */
[----:B-1----:R-:W-:Y:S01]  /*0120*/  IMAD R132, R28, UR4, RZ ;  /* 0x000000041c847c24 */ /* 0x002fe2000f8e02ff */
[C---:B0-----:R-:W-:Y:S01]  /*0130*/  ISETP.GT.U32.AND P0, PT, R139.reuse, 0x3f, PT ;  /* 0x0000003f8b00780c */ /* 0x041fe20003f04070 */
[----:B----4-:R-:W-:Y:S01]  /*0140*/  IMAD.WIDE.U32 R2, R0, 0x4, R2 ;  /* 0x0000000400027825 */ /* 0x010fe200078e0002 */
[----:B------:R-:W-:-:S03]  /*0150*/  LOP3.LUT R0, R139, 0x3f, RZ, 0xc0, !PT ;  /* 0x0000003f8b007812 */ /* 0x000fc600078ec0ff */
[----:B------:R-:W-:Y:S01]  /*0160*/  IMAD.MOV.U32 R135, RZ, RZ, R3 ;  /* 0x000000ffff877224 */ /* 0x000fe200078e0003 */
[----:B------:R-:W-:Y:S01]  /*0170*/  MOV R134, R2 ;  /* 0x0000000200867202 */ /* 0x000fe20000000f00 */
[----:B-----5:R-:W-:Y:S01]  /*0180*/  IMAD.WIDE R132, R132, 0x4, R4 ;  /* 0x0000000484847825 */ /* 0x020fe200078e0204 */
[----:B------:R-:W-:Y:S02]  /*0190*/  LOP3.LUT R5, R139, 0x1f, RZ, 0xc0, !PT ;  /* 0x0000001f8b057812 */ /* 0x000fe400078ec0ff */
[----:B------:R-:W-:Y:S02]  /*01a0*/  SHF.R.U32.HI R4, RZ, 0x5, R0 ;  /* 0x00000005ff047819 */ /* 0x000fe40000011600 */
[----:B------:R-:W-:Y:S02]  /*01b0*/  MOV R136, R132 ;  /* 0x0000008400887202 */ /* 0x000fe40000000f00 */
[----:B------:R-:W-:Y:S01]  /*01c0*/  MOV R137, R133 ;  /* 0x0000008500897202 */ /* 0x000fe20000000f00 */
[----:B--23--:R-:W-:Y:S06]  /*01d0*/  @P0 BRA `(.L_x_1) ;  /* 0x0000000800000947 */ /* 0x00cfec0003800000 */
[----:B------:R-:W-:Y:S02]  /*01e0*/  LOP3.LUT R19, R139, 0x1, RZ, 0xc0, !PT ;  /* 0x000000018b137812 */ /* 0x000fe400078ec0ff */
[----:B------:R-:W-:Y:S02]  /*01f0*/  SHF.R.U32.HI R0, RZ, 0x1, R0 ;  /* 0x00000001ff007819 */ /* 0x000fe40000011600 */
[----:B------:R-:W-:-:S05]  /*0200*/  SHF.L.U32 R7, R19, 0x2, RZ ;  /* 0x0000000213077819 */ /* 0x000fca00000006ff */
[----:B------:R-:W-:-:S04]  /*0210*/  IMAD R7, R0, R28, R7 ;  /* 0x0000001c00077224 */ /* 0x000fc800078e0207 */
[C---:B------:R-:W-:Y:S01]  /*0220*/  IMAD R6, R7.reuse, 0x4, R136 ;  /* 0x0000000407067824 */ /* 0x040fe200078e0288 */
[CC--:B------:R-:W-:Y:S02]  /*0230*/  LEA R15, R28.reuse, R7.reuse, 0x6 ;  /* 0x000000071c0f7211 */ /* 0x0c0fe400078e30ff */
[----:B------:R-:W-:Y:S02]  /*0240*/  LEA R13, R28, R7, 0x5 ;  /* 0x000000071c0d7211 */ /* 0x000fe400078e28ff */
[----:B------:R-:W-:Y:S01]  /*0250*/  LOP3.LUT P6, RZ, R6, 0xf, RZ, 0xc0, !PT ;  /* 0x0000000f06ff7812 */ /* 0x000fe200078cc0ff */
[----:B------:R-:W-:Y:S01]  /*0260*/  IMAD.WIDE R6, R7, 0x4, R132 ;  /* 0x0000000407067825 */ /* 0x000fe200078e0284 */
[----:B------:R-:W-:Y:S02]  /*0270*/  LEA R17, R28, R15, 0x5 ;  /* 0x0000000f1c117211 */ /* 0x000fe400078e28ff */
[-C--:B------:R-:W-:Y:S01]  /*0280*/  LEA R12, R13, R136.reuse, 0x2 ;  /* 0x000000880d0c7211 */ /* 0x080fe200078e10ff */
[----:B------:R-:W-:Y:S01]  /*0290*/  IMAD R14, R15, 0x4, R136 ;  /* 0x000000040f0e7824 */ /* 0x000fe200078e0288 */
[----:B------:R-:W-:-:S02]  /*02a0*/  LEA R16, R17, R136, 0x2 ;  /* 0x0000008811107211 */ /* 0x000fc400078e10ff */
[----:B------:R-:W-:Y:S02]  /*02b0*/  LOP3.LUT P5, RZ, R12, 0xf, RZ, 0xc0, !PT ;  /* 0x0000000f0cff7812 */ /* 0x000fe400078ac0ff */
[----:B------:R-:W-:Y:S02]  /*02c0*/  LOP3.LUT P4, RZ, R14, 0xf, RZ, 0xc0, !PT ;  /* 0x0000000f0eff7812 */ /* 0x000fe4000788c0ff */
[----:B------:R-:W-:Y:S01]  /*02d0*/  LOP3.LUT P3, RZ, R16, 0xf, RZ, 0xc0, !PT ;  /* 0x0000000f10ff7812 */ /* 0x000fe2000786c0ff */
[----:B------:R-:W2:Y:S04]  /*02e0*/  @!P6 LDG.E.128 R8, desc[UR8][R6.64] ;  /* 0x000000080608e981 */ /* 0x000ea8000c1e1d00 */
[----:B------:R-:W3:Y:S01]  /*02f0*/  @P6 LDG.E R21, desc[UR8][R6.64] ;  /* 0x0000000806156981 */ /* 0x000ee2000c1e1900 */
[----:B------:R-:W-:-:S03]  /*0300*/  IMAD.WIDE R12, R13, 0x4, R132 ;  /* 0x000000040d0c7825 */ /* 0x000fc600078e0284 */
[----:B------:R-:W4:Y:S04]  /*0310*/  @P6 LDG.E R23, desc[UR8][R6.64+0x4] ;  /* 0x0000040806176981 */ /* 0x000f28000c1e1900 */
[----:B------:R-:W5:Y:S01]  /*0320*/  @P6 LDG.E R25, desc[UR8][R6.64+0x8] ;  /* 0x0000080806196981 */ /* 0x000f62000c1e1900 */
[----:B------:R-:W-:-:S03]  /*0330*/  IMAD.WIDE R14, R15, 0x4, R132 ;  /* 0x000000040f0e7825 */ /* 0x000fc600078e0284 */
[----:B------:R-:W5:Y:S01]  /*0340*/  @P5 LDG.E R35, desc[UR8][R12.64+0xc] ;  /* 0x00000c080c235981 */ /* 0x000f62000c1e1900 */
[----:B------:R-:W-:-:S03]  /*0350*/  IMAD.WIDE R16, R17, 0x4, R132 ;  /* 0x0000000411107825 */ /* 0x000fc600078e0284 */
[----:B------:R-:W5:Y:S04]  /*0360*/  @P4 LDG.E R43, desc[UR8][R14.64+0xc] ;  /* 0x00000c080e2b4981 */ /* 0x000f68000c1e1900 */
[----:B------:R-:W5:Y:S01]  /*0370*/  @P3 LDG.E R51, desc[UR8][R16.64+0xc] ;  /* 0x00000c0810333981 */ /* 0x000f62000c1e1900 */
[----:B------:R-:W0:Y:S01]  /*0380*/  S2UR UR6, SR_CgaCtaId ;  /* 0x00000000000679c3 */ /* 0x000e220000008800 */
[----:B------:R-:W-:Y:S01]  /*0390*/  UMOV UR4, 0x400 ;  /* 0x0000040000047882 */ /* 0x000fe20000000000 */
[----:B------:R-:W-:Y:S01]  /*03a0*/  SHF.L.U32 R27, R5, 0x2, RZ ;  /* 0x00000002051b7819 */ /* 0x000fe200000006ff */
[----:B------:R-:W-:Y:S01]  /*03b0*/  UIADD3 UR5, UPT, UPT, UR4, 0x2000, URZ ;  /* 0x0000200004057890 */ /* 0x000fe2000fffe0ff */
[----:B------:R-:W-:Y:S01]  /*03c0*/  IMAD R0, R19, 0x200, R0 ;  /* 0x0000020013007824 */ /* 0x000fe200078e0200 */
[----:B------:R-:W5:Y:S01]  /*03d0*/  @P5 LDG.E R31, desc[UR8][R12.64+0x8] ;  /* 0x000008080c1f5981 */ /* 0x000f62000c1e1900 */
[C---:B------:R-:W-:Y:S01]  /*03e0*/  LEA R22, R4.reuse, R27, 0x7 ;  /* 0x0000001b04167211 */ /* 0x040fe200078e38ff */
[----:B------:R-:W-:Y:S01]  /*03f0*/  IMAD R18, R4, R147, R27 ;  /* 0x0000009304127224 */ /* 0x000fe200078e021b */
[----:B------:R-:W1:Y:S03]  /*0400*/  S2UR UR7, SR_SWINHI ;  /* 0x00000000000779c3 */ /* 0x000e660000002f00 */
[----:B------:R-:W-:Y:S01]  /*0410*/  IMAD R19, R18, 0x4, R134 ;  /* 0x0000000412137824 */ /* 0x000fe200078e0286 */
[----:B------:R-:W-:-:S02]  /*0420*/  LEA R39, R147, R18, 0x2 ;  /* 0x0000001293277211 */ /* 0x000fc400078e10ff */
[C---:B------:R-:W-:Y:S02]  /*0430*/  LEA R37, R147.reuse, R18, 0x1 ;  /* 0x0000001293257211 */ /* 0x040fe400078e08ff */
[----:B------:R-:W-:Y:S02]  /*0440*/  LEA R45, R147, R39, 0x1 ;  /* 0x00000027932d7211 */ /* 0x000fe400078e08ff */
[-C--:B------:R-:W-:Y:S02]  /*0450*/  LEA R24, R37, R134.reuse, 0x2 ;  /* 0x0000008625187211 */ /* 0x080fe400078e10ff */
[----:B------:R-:W-:Y:S01]  /*0460*/  LEA R26, R39, R134, 0x2 ;  /* 0x00000086271a7211 */ /* 0x000fe200078e10ff */
[----:B0-----:R-:W-:Y:S02]  /*0470*/  ULEA UR4, UR6, UR4, 0x18 ;  /* 0x0000000406047291 */ /* 0x001fe4000f8ec0ff */
[----:B------:R-:W-:-:S04]  /*0480*/  ULEA UR6, UR6, UR5, 0x18 ;  /* 0x0000000506067291 */ /* 0x000fc8000f8ec0ff */
[----:B------:R-:W-:-:S03]  /*0490*/  LEA R0, R0, UR4, 0x2 ;  /* 0x0000000400007c11 */ /* 0x000fc6000f8e10ff */
[----:B------:R-:W-:Y:S01]  /*04a0*/  UMOV UR4, UR6 ;  /* 0x0000000600047c82 */ /* 0x000fe20008000000 */
[----:B-1----:R-:W-:Y:S01]  /*04b0*/  UMOV UR5, UR7 ;  /* 0x0000000700057c82 */ /* 0x002fe20008000000 */
[----:B------:R-:W-:-:S04]  /*04c0*/  LEA R20, R22, UR4, 0x2 ;  /* 0x0000000416147c11 */ /* 0x000fc8000f8e10ff */
[C---:B------:R-:W-:Y:S01]  /*04d0*/  IADD3 R29, PT, PT, R20.reuse, 0x400, RZ ;  /* 0x00000400141d7810 */ /* 0x040fe20007ffe0ff */
[C---:B------:R-:W-:Y:S01]  /*04e0*/  VIADD R27, R20.reuse, 0x800 ;  /* 0x00000800141b7836 */ /* 0x040fe20000000000 */
[----:B------:R-:W-:Y:S02]  /*04f0*/  LOP3.LUT P2, RZ, R19, 0xf, R20, 0xc8, !PT ;  /* 0x0000000f13ff7812 */ /* 0x000fe4000784c814 */
[----:B------:R-:W-:Y:S02]  /*0500*/  LEA R19, R45, R134, 0x2 ;  /* 0x000000862d137211 */ /* 0x000fe400078e10ff */
[----:B------:R-:W-:Y:S02]  /*0510*/  IADD3 R20, PT, PT, R20, 0xc00, RZ ;  /* 0x00000c0014147810 */ /* 0x000fe40007ffe0ff */
[----:B------:R-:W-:Y:S02]  /*0520*/  LOP3.LUT P1, RZ, R24, 0xf, R29, 0xc8, !PT ;  /* 0x0000000f18ff7812 */ /* 0x000fe4000782c81d */
[----:B------:R-:W-:Y:S01]  /*0530*/  LOP3.LUT P0, RZ, R26, 0xf, R27, 0xc8, !PT ;  /* 0x0000000f1aff7812 */ /* 0x000fe2000780c81b */
[----:B------:R-:W5:Y:S04]  /*0540*/  @P5 LDG.E R29, desc[UR8][R12.64+0x4] ;  /* 0x000004080c1d5981 */ /* 0x000f68000c1e1900 */
[----:B------:R-:W5:Y:S04]  /*0550*/  @P5 LDG.E R27, desc[UR8][R12.64] ;  /* 0x000000080c1b5981 */ /* 0x000f68000c1e1900 */
[----:B--2---:R-:W-:Y:S04]  /*0560*/  @!P6 STS [R0], R8 ;  /* 0x000000080000e388 */ /* 0x004fe80000000800 */
[----:B------:R0:W-:Y:S04]  /*0570*/  @!P6 STS [R0+0x200], R9 ;  /* 0x000200090000e388 */ /* 0x0001e80000000800 */
[----:B------:R-:W-:Y:S04]  /*0580*/  @!P6 STS [R0+0x400], R10 ;  /* 0x0004000a0000e388 */ /* 0x000fe80000000800 */
[----:B---3--:R-:W-:Y:S04]  /*0590*/  @P6 STS [R0], R21 ;  /* 0x0000001500006388 */ /* 0x008fe80000000800 */
[----:B----4-:R1:W-:Y:S04]  /*05a0*/  @P6 STS [R0+0x200], R23 ;  /* 0x0002001700006388 */ /* 0x0103e80000000800 */
[----:B-----5:R2:W-:Y:S04]  /*05b0*/  @P6 STS [R0+0x400], R25 ;  /* 0x0004001900006388 */ /* 0x0205e80000000800 */
[----:B------:R3:W4:Y:S01]  /*05c0*/  @P6 LDG.E R11, desc[UR8][R6.64+0xc] ;  /* 0x00000c08060b6981 */ /* 0x000722000c1e1900 */
[----:B------:R-:W-:Y:S01]  /*05d0*/  LOP3.LUT P6, RZ, R19, 0xf, R20, 0xc8, !PT ;  /* 0x0000000f13ff7812 */ /* 0x000fe200078cc814 */
[----:B0-----:R-:W-:-:S02]  /*05e0*/  IMAD.WIDE.U32 R8, R18, 0x4, R2 ;  /* 0x0000000412087825 */ /* 0x001fc400078e0002 */
[----:B------:R-:W5:Y:S02]  /*05f0*/  @!P5 LDG.E.128 R32, desc[UR8][R12.64] ;  /* 0x000000080c20d981 */ /* 0x000f64000c1e1d00 */
[--C-:B------:R-:W-:Y:S02]  /*0600*/  IMAD.WIDE.U32 R18, R37, 0x4, R2.reuse ;  /* 0x0000000425127825 */ /* 0x100fe400078e0002 */
[----:B-1----:R-:W5:Y:S02]  /*0610*/  @P4 LDG.E R23, desc[UR8][R14.64] ;  /* 0x000000080e174981 */ /* 0x002f64000c1e1900 */
[--C-:B------:R-:W-:Y:S02]  /*0620*/  IMAD.WIDE.U32 R20, R39, 0x4, R2.reuse ;  /* 0x0000000427147825 */ /* 0x100fe400078e0002 */
[----:B--2---:R-:W2:Y:S02]  /*0630*/  @P4 LDG.E R25, desc[UR8][R14.64+0x4] ;  /* 0x000004080e194981 */ /* 0x004ea4000c1e1900 */
[----:B---3--:R-:W-:-:S02]  /*0640*/  IMAD.WIDE.U32 R6, R45, 0x4, R2 ;  /* 0x000000042d067825 */ /* 0x008fc400078e0002 */
[----:B------:R-:W3:Y:S04]  /*0650*/  @P4 LDG.E R37, desc[UR8][R14.64+0x8] ;  /* 0x000008080e254981 */ /* 0x000ee8000c1e1900 */
[----:B------:R-:W3:Y:S04]  /*0660*/  @P3 LDG.E R13, desc[UR8][R16.64] ;  /* 0x00000008100d3981 */ /* 0x000ee8000c1e1900 */
[----:B------:R-:W3:Y:S04]  /*0670*/  @P3 LDG.E R39, desc[UR8][R16.64+0x4] ;  /* 0x0000040810273981 */ /* 0x000ee8000c1e1900 */
[----:B------:R-:W3:Y:S04]  /*0680*/  @P3 LDG.E R45, desc[UR8][R16.64+0x8] ;  /* 0x00000808102d3981 */ /* 0x000ee8000c1e1900 */
[----:B------:R-:W3:Y:S04]  /*0690*/  @!P4 LDG.E.128 R40, desc[UR8][R14.64] ;  /* 0x000000080e28c981 */ /* 0x000ee8000c1e1d00 */
[----:B------:R-:W3:Y:S04]  /*06a0*/  @!P3 LDG.E.128 R48, desc[UR8][R16.64] ;  /* 0x000000081030b981 */ /* 0x000ee8000c1e1d00 */
[----:B------:R-:W3:Y:S04]  /*06b0*/  @!P2 LDG.E.128 R52, desc[UR8][R8.64] ;  /* 0x000000080834a981 */ /* 0x000ee8000c1e1d00 */
[----:B------:R-:W3:Y:S04]  /*06c0*/  @P1 LDG.E R60, desc[UR8][R18.64] ;  /* 0x00000008123c1981 */ /* 0x000ee8000c1e1900 */
        /* <DEDUP_REMOVED lines=15> */
[----:B------:R-:W3:Y:S04]  /*07c0*/  @!P1 LDG.E.128 R64, desc[UR8][R18.64] ;  /* 0x0000000812409981 */ /* 0x000ee8000c1e1d00 */
[----:B------:R-:W3:Y:S04]  /*07d0*/  @!P0 LDG.E.128 R72, desc[UR8][R20.64] ;  /* 0x0000000814488981 */ /* 0x000ee8000c1e1d00 */
[----:B------:R0:W3:Y:S04]  /*07e0*/  @!P6 LDG.E.128 R80, desc[UR8][R6.64] ;  /* 0x000000080650e981 */ /* 0x0000e8000c1e1d00 */
[----:B------:R1:W-:Y:S01]  /*07f0*/  @P5 STS [R0+0x80], R27 ;  /* 0x0000801b00005388 */ /* 0x0003e20000000800 */
[----:B0-----:R-:W-:-:S03]  /*0800*/  LEA R6, R22, UR6, 0x2 ;  /* 0x0000000616067c11 */ /* 0x001fc6000f8e10ff */
[----:B------:R1:W-:Y:S04]  /*0810*/  @P5 STS [R0+0x280], R29 ;  /* 0x0002801d00005388 */ /* 0x0003e80000000800 */
[----:B------:R1:W-:Y:S04]  /*0820*/  @P5 STS [R0+0x480], R31 ;  /* 0x0004801f00005388 */ /* 0x0003e80000000800 */
[----:B----4-:R1:W-:Y:S04]  /*0830*/  STS [R0+0x600], R11 ;  /* 0x0006000b00007388 */ /* 0x0103e80000000800 */
[----:B-----5:R1:W-:Y:S04]  /*0840*/  @!P5 STS [R0+0x80], R32 ;  /* 0x000080200000d388 */ /* 0x0203e80000000800 */
[----:B------:R1:W-:Y:S04]  /*0850*/  @P4 STS [R0+0x100], R23 ;  /* 0x0001001700004388 */ /* 0x0003e80000000800 */
[----:B--2---:R1:W-:Y:S04]  /*0860*/  @P4 STS [R0+0x300], R25 ;  /* 0x0003001900004388 */ /* 0x0043e80000000800 */
[----:B---3--:R1:W-:Y:S04]  /*0870*/  @P4 STS [R0+0x500], R37 ;  /* 0x0005002500004388 */ /* 0x0083e80000000800 */
[----:B------:R1:W-:Y:S04]  /*0880*/  @P3 STS [R0+0x180], R13 ;  /* 0x0001800d00003388 */ /* 0x0003e80000000800 */
[----:B------:R1:W-:Y:S04]  /*0890*/  @P3 STS [R0+0x380], R39 ;  /* 0x0003802700003388 */ /* 0x0003e80000000800 */
[----:B------:R1:W-:Y:S04]  /*08a0*/  @P3 STS [R0+0x580], R45 ;  /* 0x0005802d00003388 */ /* 0x0003e80000000800 */
[----:B------:R1:W-:Y:S04]  /*08b0*/  @!P5 STS [R0+0x280], R33 ;  /* 0x000280210000d388 */ /* 0x0003e80000000800 */
[----:B------:R1:W-:Y:S04]  /*08c0*/  @!P5 STS [R0+0x480], R34 ;  /* 0x000480220000d388 */ /* 0x0003e80000000800 */
[----:B------:R1:W-:Y:S04]  /*08d0*/  STS [R0+0x680], R35 ;  /* 0x0006802300007388 */ /* 0x0003e80000000800 */
[----:B------:R1:W-:Y:S04]  /*08e0*/  @!P4 STS [R0+0x100], R40 ;  /* 0x000100280000c388 */ /* 0x0003e80000000800 */
[----:B------:R1:W-:Y:S04]  /*08f0*/  @!P4 STS [R0+0x300], R41 ;  /* 0x000300290000c388 */ /* 0x0003e80000000800 */
[----:B------:R1:W-:Y:S04]  /*0900*/  @!P4 STS [R0+0x500], R42 ;  /* 0x0005002a0000c388 */ /* 0x0003e80000000800 */
[----:B------:R1:W-:Y:S04]  /*0910*/  STS [R0+0x700], R43 ;  /* 0x0007002b00007388 */ /* 0x0003e80000000800 */
[----:B------:R1:W-:Y:S04]  /*0920*/  @!P3 STS [R0+0x180], R48 ;  /* 0x000180300000b388 */ /* 0x0003e80000000800 */
[----:B------:R1:W-:Y:S04]  /*0930*/  @!P3 STS [R0+0x380], R49 ;  /* 0x000380310000b388 */ /* 0x0003e80000000800 */
[----:B------:R1:W-:Y:S04]  /*0940*/  @!P3 STS [R0+0x580], R50 ;  /* 0x000580320000b388 */ /* 0x0003e80000000800 */
[----:B------:R1:W-:Y:S04]  /*0950*/  STS [R0+0x780], R51 ;  /* 0x0007803300007388 */ /* 0x0003e80000000800 */
[----:B------:R1:W-:Y:S04]  /*0960*/  @!P2 STS.128 [R6], R52 ;  /* 0x000000340600a388 */ /* 0x0003e80000000c00 */
[----:B------:R1:W-:Y:S04]  /*0970*/  @P1 STS.128 [R6+0x400], R60 ;  /* 0x0004003c06001388 */ /* 0x0003e80000000c00 */
[----:B------:R1:W-:Y:S04]  /*0980*/  @P0 STS.128 [R6+0x800], R68 ;  /* 0x0008004406000388 */ /* 0x0003e80000000c00 */
[----:B------:R1:W-:Y:S04]  /*0990*/  @P6 STS.128 [R6+0xc00], R76 ;  /* 0x000c004c06006388 */ /* 0x0003e80000000c00 */
[----:B------:R1:W-:Y:S04]  /*09a0*/  @P2 STS.128 [R6], R56 ;  /* 0x0000003806002388 */ /* 0x0003e80000000c00 */
[----:B------:R1:W-:Y:S04]  /*09b0*/  @!P1 STS.128 [R6+0x400], R64 ;  /* 0x0004004006009388 */ /* 0x0003e80000000c00 */
[----:B------:R1:W-:Y:S04]  /*09c0*/  @!P0 STS.128 [R6+0x800], R72 ;  /* 0x0008004806008388 */ /* 0x0003e80000000c00 */
[----:B------:R1:W-:Y:S02]  /*09d0*/  @!P6 STS.128 [R6+0xc00], R80 ;  /* 0x000c00500600e388 */ /* 0x0003e40000000c00 */
.L_x_1:
[----:B------:R-:W-:Y:S05]  /*09e0*/  BSYNC.RECONVERGENT B0 ;  /* 0x0000000000007941 */ /* 0x000fea0003800200 */
.L_x_0:
[----:B------:R0:W-:Y:S01]  /*09f0*/  STL.128 [R1+0x20], RZ ;  /* 0x000020ff01007387 */ /* 0x0001e20000100c00 */
[----:B------:R-:W-:Y:S01]  /*0a00*/  ISETP.GE.AND P0, PT, R28, 0x1, PT ;  /* 0x000000011c00780c */ /* 0x000fe20003f06270 */
[----:B------:R-:W2:Y:S01]  /*0a10*/  LDCU UR13, c[0x0][0x38c] ;  /* 0x00007180ff0d77ac */ /* 0x000ea20008000800 */
[----:B-1----:R-:W-:Y:S01]  /*0a20*/  IMAD.MOV.U32 R0, RZ, RZ, R1 ;  /* 0x000000ffff007224 */ /* 0x002fe200078e0001 */
[----:B------:R0:W-:Y:S01]  /*0a30*/  STL.128 [R1+0x30], RZ ;  /* 0x000030ff01007387 */ /* 0x0001e20000100c00 */
[----:B------:R-:W1:Y:S03]  /*0a40*/  LDCU UR16, c[0x0][0x3a0] ;  /* 0x00007400ff1077ac */ /* 0x000e660008000800 */
[----:B------:R0:W-:Y:S01]  /*0a50*/  STL.128 [R1+0x40], RZ ;  /* 0x000040ff01007387 */ /* 0x0001e20000100c00 */
[----:B------:R-:W3:Y:S03]  /*0a60*/  LDCU.64 UR14, c[0x0][0x380] ;  /* 0x00007000ff0e77ac */ /* 0x000ee60008000a00 */
[----:B------:R0:W-:Y:S01]  /*0a70*/  STL.128 [R1+0x50], RZ ;  /* 0x000050ff01007387 */ /* 0x0001e20000100c00 */
[----:B------:R-:W4:Y:S03]  /*0a80*/  LDCU.64 UR10, c[0x0][0x3a8] ;  /* 0x00007500ff0a77ac */ /* 0x000f260008000a00 */
[----:B------:R0:W-:Y:S04]  /*0a90*/  STL.128 [R1+0x60], RZ ;  /* 0x000060ff01007387 */ /* 0x0001e80000100c00 */
        /* <DEDUP_REMOVED lines=24> */
[----:B------:R0:W-:Y:S01]  /*0c20*/  STL.128 [R1+0x1f0], RZ ;  /* 0x0001f0ff01007387 */ /* 0x0001e20000100c00 */
[----:B------:R-:W-:Y:S06]  /*0c30*/  BAR.SYNC.DEFER_BLOCKING 0x0 ;  /* 0x0000000000007b1d */ /* 0x000fec0000010000 */
[----:B-1234-:R-:W-:Y:S05]  /*0c40*/  @!P0 BRA `(.L_x_2) ;  /* 0x0000003800008947 */ /* 0x01efea0003800000 */
[----:B------:R-:W-:Y:S01]  /*0c50*/  SHF.L.U32 R5, R5, 0x2, RZ ;  /* 0x0000000205057819 */ /* 0x000fe200000006ff */
[----:B------:R-:W-:Y:S01]  /*0c60*/  IMAD.SHL.U32 R128, R139, 0x4, RZ ;  /* 0x000000048b807824 */ /* 0x000fe200078e00ff */
[----:B------:R-:W-:Y:S01]  /*0c70*/  SHF.R.U32.HI R140, RZ, 0x5, R139 ;  /* 0x00000005ff8c7819 */ /* 0x000fe2000001168b */
[----:B------:R-:W-:Y:S01]  /*0c80*/  HFMA2 R142, -RZ, RZ, 0, 0 ;  /* 0x00000000ff8e7431 */ /* 0x000fe200000001ff */
[----:B------:R-:W-:Y:S01]  /*0c90*/  SHF.L.U32 R145, R147, 0x4, RZ ;  /* 0x0000000493917819 */ /* 0x000fe200000006ff */
[----:B------:R-:W-:Y:S01]  /*0ca0*/  IMAD R4, R4, R147, R5 ;  /* 0x0000009304047224 */ /* 0x000fe200078e0205 */
[----:B------:R-:W-:Y:S02]  /*0cb0*/  LOP3.LUT R143, R128, 0x1c, RZ, 0xc0, !PT ;  /* 0x0000001c808f7812 */ /* 0x000fe400078ec0ff */
[----:B------:R-:W-:Y:S02]  /*0cc0*/  CS2R R6, SRZ ;  /* 0x0000000000067805 */ /* 0x000fe4000001ff00 */
[----:B------:R-:W-:-:S02]  /*0cd0*/  CS2R R10, SRZ ;  /* 0x00000000000a7805 */ /* 0x000fc4000001ff00 */
[----:B------:R-:W-:Y:S02]  /*0ce0*/  CS2R R8, SRZ ;  /* 0x0000000000087805 */ /* 0x000fe4000001ff00 */
[C---:B------:R-:W-:Y:S02]  /*0cf0*/  LEA R4, R147.reuse, R4, 0x2 ;  /* 0x0000000493047211 */ /* 0x040fe400078e10ff */
[----:B------:R-:W-:Y:S02]  /*0d00*/  CS2R R14, SRZ ;  /* 0x00000000000e7805 */ /* 0x000fe4000001ff00 */
[----:B------:R-:W-:Y:S02]  /*0d10*/  CS2R R12, SRZ ;  /* 0x00000000000c7805 */ /* 0x000fe4000001ff00 */
[----:B------:R-:W-:Y:S02]  /*0d20*/  CS2R R18, SRZ ;  /* 0x0000000000127805 */ /* 0x000fe4000001ff00 */
[----:B------:R-:W-:-:S02]  /*0d30*/  LEA R141, R147, R4, 0x1 ;  /* 0x00000004938d7211 */ /* 0x000fc400078e08ff */
[----:B------:R-:W-:Y:S02]  /*0d40*/  CS2R R4, SRZ ;  /* 0x0000000000047805 */ /* 0x000fe4000001ff00 */
[----:B------:R-:W-:Y:S02]  /*0d50*/  CS2R R16, SRZ ;  /* 0x0000000000107805 */ /* 0x000fe4000001ff00 */
[----:B------:R-:W-:Y:S02]  /*0d60*/  CS2R R22, SRZ ;  /* 0x0000000000167805 */ /* 0x000fe4000001ff00 */
[----:B------:R-:W-:Y:S02]  /*0d70*/  CS2R R20, SRZ ;  /* 0x0000000000147805 */ /* 0x000fe4000001ff00 */
[----:B------:R-:W-:Y:S02]  /*0d80*/  CS2R R26, SRZ ;  /* 0x00000000001a7805 */ /* 0x000fe4000001ff00 */
[----:B------:R-:W-:-:S02]  /*0d90*/  CS2R R24, SRZ ;  /* 0x0000000000187805 */ /* 0x000fc4000001ff00 */
        /* <DEDUP_REMOVED lines=52> */
[----:B------:R-:W-:-:S07]  /*10e0*/  LEA R143, R140, R143, 0x6 ;  /* 0x0000008f8c8f7211 */ /* 0x000fce00078e30ff */
.L_x_12:
[----:B------:R-:W-:Y:S01]  /*10f0*/  ISETP.GT.U32.AND P0, PT, R139, 0x3f, PT ;  /* 0x0000003f8b00780c */ /* 0x000fe20003f04070 */
[--C-:B------:R-:W-:Y:S01]  /*1100*/  IMAD.MOV.U32 R146, RZ, RZ, R2.reuse ;  /* 0x000000ffff927224 */ /* 0x100fe200078e0002 */
[----:B------:R-:W-:Y:S01]  /*1110*/  MOV R147, R3 ;  /* 0x0000000300937202 */ /* 0x000fe20000000f00 */
[----:B------:R-:W-:-:S10]  /*1120*/  IMAD.WIDE.U32 R2, R145, 0x4, R2 ;  /* 0x0000000491027825 */ /* 0x000fd400078e0002 */
[----:B0-2---:R-:W-:Y:S05]  /*1130*/  @P0 BRA `(.L_x_3) ;  /* 0x0000002400e40947 */ /* 0x005fea0003800000 */
[----:B------:R-:W-:Y:S01]  /*1140*/  SHF.L.U32 R138, R139, 0x4, RZ ;  /* 0x000000048b8a7819 */ /* 0x000fe200000006ff */
[----:B------:R-:W1:Y:S01]  /*1150*/  S2R R147, SR_CgaCtaId ;  /* 0x0000000000937919 */ /* 0x000e620000008800 */
[----:B------:R-:W-:Y:S01]  /*1160*/  MOV R144, 0x400 ;  /* 0x0000040000907802 */ /* 0x000fe20000000f00 */
[----:B------:R-:W-:Y:S01]  /*1170*/  UMOV UR4, 0x80 ;  /* 0x0000008000047882 */ /* 0x000fe20000000000 */
[----:B------:R-:W-:Y:S01]  /*1180*/  LOP3.LUT R145, R138, 0x70, RZ, 0xc0, !PT ;  /* 0x000000708a917812 */ /* 0x000fe200078ec0ff */
[----:B------:R-:W2:Y:S01]  /*1190*/  S2R R139, SR_TID.X ;  /* 0x00000000008b7919 */ /* 0x000ea20000002100 */
[----:B------:R-:W-:Y:S02]  /*11a0*/  IADD3 R138, PT, PT, R144, 0x2000, RZ ;  /* 0x00002000908a7810 */ /* 0x000fe40007ffe0ff */
[----:B------:R-:W-:Y:S02]  /*11b0*/  LEA R145, R140, R145, 0x8 ;  /* 0x000000918c917211 */ /* 0x000fe400078e40ff */
[----:B-1----:R-:W-:-:S02]  /*11c0*/  LEA R138, R147, R138, 0x18 ;  /* 0x0000008a938a7211 */ /* 0x002fc400078ec0ff */
[----:B------:R-:W-:Y:S01]  /*11d0*/  LEA R147, R147, R144, 0x18 ;  /* 0x0000009093937211 */ /* 0x000fe200078ec0ff */
[----:B--2---:R-:W-:Y:S01]  /*11e0*/  IMAD.SHL.U32 R146, R139, 0x4, RZ ;  /* 0x000000048b927824 */ /* 0x004fe200078e00ff */
[----:B------:R-:W-:Y:S02]  /*11f0*/  IADD3 R145, PT, PT, R145, 0x80, R138 ;  /* 0x0000008091917810 */ /* 0x000fe40007ffe08a */
[----:B------:R-:W-:Y:S02]  /*1200*/  MOV R138, R143 ;  /* 0x0000008f008a7202 */ /* 0x000fe40000000f00 */
[----:B------:R-:W-:-:S04]  /*1210*/  LOP3.LUT R144, R146, 0x160, RZ, 0xc0, !PT ;  /* 0x0000016092907812 */ /* 0x000fc800078ec0ff */
[----:B------:R-:W-:-:S07]  /*1220*/  IADD3 R144, PT, PT, R147, R144, RZ ;  /* 0x0000009093907210 */ /* 0x000fce0007ffe0ff */
.L_x_4:
[C---:B------:R-:W-:Y:S02]  /*1230*/  ISETP.GT.U32.AND P6, PT, R138.reuse, 0x3ff, PT ;  /* 0x000003ff8a00780c */ /* 0x040fe40003fc4070 */
[----:B------:R-:W-:Y:S02]  /*1240*/  CS2R R146, SRZ ;  /* 0x0000000000927805 */ /* 0x000fe4000001ff00 */
[C---:B------:R-:W-:Y:S02]  /*1250*/  ISETP.GT.U32.AND P5, PT, R138.reuse, 0x3fe, PT ;  /* 0x000003fe8a00780c */ /* 0x040fe40003fa4070 */
[----:B------:R-:W-:Y:S02]  /*1260*/  CS2R R148, SRZ ;  /* 0x0000000000947805 */ /* 0x000fe4000001ff00 */
[----:B------:R-:W-:Y:S02]  /*1270*/  ISETP.GT.U32.AND P4, PT, R138, 0x3fd, PT ;  /* 0x000003fd8a00780c */ /* 0x000fe40003f84070 */
[----:B------:R-:W-:-:S02]  /*1280*/  CS2R R150, SRZ ;  /* 0x0000000000967805 */ /* 0x000fc4000001ff00 */
[C---:B------:R-:W-:Y:S02]  /*1290*/  ISETP.GT.U32.AND P3, PT, R138.reuse, 0x3fc, PT ;  /* 0x000003fc8a00780c */ /* 0x040fe40003f64070 */
[----:B------:R-:W-:Y:S02]  /*12a0*/  CS2R R152, SRZ ;  /* 0x0000000000987805 */ /* 0x000fe4000001ff00 */
[C---:B------:R-:W-:Y:S01]  /*12b0*/  ISETP.GT.U32.AND P2, PT, R138.reuse, 0x3df, PT ;  /* 0x000003df8a00780c */ /* 0x040fe20003f44070 */
[----:B------:R-:W-:Y:S01]  /*12c0*/  LDS.128 R156, [R144+UR4+-0x80] ;  /* 0xffff8004909c7984 */ /* 0x000fe20008000c00 */
[C---:B------:R-:W-:Y:S02]  /*12d0*/  ISETP.GT.U32.AND P1, PT, R138.reuse, 0x3de, PT ;  /* 0x000003de8a00780c */ /* 0x040fe40003f24070 */
[C---:B------:R-:W-:Y:S01]  /*12e0*/  ISETP.GT.U32.AND P0, PT, R138.reuse, 0x3dd, PT ;  /* 0x000003dd8a00780c */ /* 0x040fe20003f04070 */
[----:B------:R-:W1:Y:S01]  /*12f0*/  @!P6 LDS R147, [R145+-0x80] ;  /* 0xffff80009193e984 */ /* 0x000e620000000800 */
[C---:B------:R-:W-:Y:S01]  /*1300*/  ISETP.GT.U32.AND P6, PT, R138.reuse, 0x3dc, PT ;  /* 0x000003dc8a00780c */ /* 0x040fe20003fc4070 */
[----:B------:R-:W-:-:S02]  /*1310*/  VIADD R138, R138, 0x80 ;  /* 0x000000808a8a7836 */ /* 0x000fc40000000000 */
[----:B------:R-:W2:Y:S04]  /*1320*/  @!P5 LDS R146, [R145+-0x7c] ;  /* 0xffff84009192d984 */ /* 0x000ea80000000800 */
[----:B------:R-:W3:Y:S04]  /*1330*/  @!P4 LDS R149, [R145+-0x78] ;  /* 0xffff88009195c984 */ /* 0x000ee80000000800 */
[----:B------:R-:W4:Y:S04]  /*1340*/  @!P3 LDS R148, [R145+-0x74] ;  /* 0xffff8c009194b984 */ /* 0x000f280000000800 */
[----:B------:R-:W5:Y:S04]  /*1350*/  @!P2 LDS R151, [R145] ;  /* 0x000000009197a984 */ /* 0x000f680000000800 */
[----:B------:R-:W0:Y:S04]  /*1360*/  @!P1 LDS R150, [R145+0x4] ;  /* 0x0000040091969984 */ /* 0x000e280000000800 */
[----:B------:R-:W0:Y:S04]  /*1370*/  @!P0 LDS R153, [R145+0x8] ;  /* 0x0000080091998984 */ /* 0x000e280000000800 */
[----:B------:R1:W0:Y:S04]  /*1380*/  @!P6 LDS R152, [R145+0xc] ;  /* 0x00000c009198e984 */ /* 0x0002280000000800 */
[----:B------:R-:W0:Y:S04]  /*1390*/  LDS.128 R160, [R144+UR4+-0x70] ;  /* 0xffff900490a07984 */ /* 0x000e280008000c00 */
[----:B------:R-:W0:Y:S01]  /*13a0*/  LDS.128 R164, [R144+UR4] ;  /* 0x0000000490a47984 */ /* 0x000e220008000c00 */
[----:B-1----:R-:W-:Y:S01]  /*13b0*/  IADD3 R145, PT, PT, R145, 0x200, RZ ;  /* 0x0000020091917810 */ /* 0x002fe20007ffe0ff */
[-C--:B------:R-:W-:Y:S01]  /*13c0*/  FFMA R128, R156, R147.reuse, R128 ;  /* 0x000000939c807223 */ /* 0x080fe20000000080 */
[-C--:B------:R-:W-:Y:S01]  /*13d0*/  FFMA R124, R157, R147.reuse, R124 ;  /* 0x000000939d7c7223 */ /* 0x080fe2000000007c */
[-C--:B------:R-:W-:Y:S01]  /*13e0*/  FFMA R120, R158, R147.reuse, R120 ;  /* 0x000000939e787223 */ /* 0x080fe20000000078 */
[----:B------:R-:W-:Y:S01]  /*13f0*/  FFMA R116, R159, R147, R116 ;  /* 0x000000939f747223 */ /* 0x000fe20000000074 */
[-C--:B--2---:R-:W-:Y:S01]  /*1400*/  FFMA R129, R156, R146.reuse, R129 ;  /* 0x000000929c817223 */ /* 0x084fe20000000081 */
[-C--:B------:R-:W-:Y:S01]  /*1410*/  FFMA R125, R157, R146.reuse, R125 ;  /* 0x000000929d7d7223 */ /* 0x080fe2000000007d */
[-C--:B------:R-:W-:Y:S01]  /*1420*/  FFMA R121, R158, R146.reuse, R121 ;  /* 0x000000929e797223 */ /* 0x080fe20000000079 */
[----:B------:R-:W-:Y:S01]  /*1430*/  FFMA R117, R159, R146, R117 ;  /* 0x000000929f757223 */ /* 0x000fe20000000075 */
[-C--:B---3--:R-:W-:Y:S01]  /*1440*/  FFMA R130, R156, R149.reuse, R130 ;  /* 0x000000959c827223 */ /* 0x088fe20000000082 */
[-C--:B------:R-:W-:Y:S01]  /*1450*/  FFMA R126, R157, R149.reuse, R126 ;  /* 0x000000959d7e7223 */ /* 0x080fe2000000007e */
[-C--:B------:R-:W-:Y:S01]  /*1460*/  FFMA R122, R158, R149.reuse, R122 ;  /* 0x000000959e7a7223 */ /* 0x080fe2000000007a */
[----:B------:R-:W-:Y:S01]  /*1470*/  FFMA R118, R159, R149, R118 ;  /* 0x000000959f767223 */ /* 0x000fe20000000076 */
[-C--:B----4-:R-:W-:Y:S01]  /*1480*/  FFMA R131, R156, R148.reuse, R131 ;  /* 0x000000949c837223 */ /* 0x090fe20000000083 */
[-C--:B------:R-:W-:Y:S01]  /*1490*/  FFMA R127, R157, R148.reuse, R127 ;  /* 0x000000949d7f7223 */ /* 0x080fe2000000007f */
[-C--:B------:R-:W-:Y:S01]  /*14a0*/  FFMA R123, R158, R148.reuse, R123 ;  /* 0x000000949e7b7223 */ /* 0x080fe2000000007b */
[----:B------:R-:W-:Y:S01]  /*14b0*/  FFMA R119, R159, R148, R119 ;  /* 0x000000949f777223 */ /* 0x000fe20000000077 */
[-C--:B-----5:R-:W-:Y:S01]  /*14c0*/  FFMA R96, R156, R151.reuse, R96 ;  /* 0x000000979c607223 */ /* 0x0a0fe20000000060 */
[-C--:B------:R-:W-:Y:S01]  /*14d0*/  FFMA R92, R157, R151.reuse, R92 ;  /* 0x000000979d5c7223 */ /* 0x080fe2000000005c */
[-C--:B------:R-:W-:Y:S01]  /*14e0*/  FFMA R88, R158, R151.reuse, R88 ;  /* 0x000000979e587223 */ /* 0x080fe20000000058 */
[----:B------:R-:W-:Y:S01]  /*14f0*/  FFMA R84, R159, R151, R84 ;  /* 0x000000979f547223 */ /* 0x000fe20000000054 */
[-C--:B0-----:R-:W-:Y:S01]  /*1500*/  FFMA R97, R156, R150.reuse, R97 ;  /* 0x000000969c617223 */ /* 0x081fe20000000061 */
[-C--:B------:R-:W-:Y:S01]  /*1510*/  FFMA R93, R157, R150.reuse, R93 ;  /* 0x000000969d5d7223 */ /* 0x080fe2000000005d */
[-C--:B------:R-:W-:Y:S01]  /*1520*/  FFMA R89, R158, R150.reuse, R89 ;  /* 0x000000969e597223 */ /* 0x080fe20000000059 */
[----:B------:R-:W-:Y:S01]  /*1530*/  FFMA R85, R159, R150, R85 ;  /* 0x000000969f557223 */ /* 0x000fe20000000055 */
[-C--:B------:R-:W-:Y:S01]  /*1540*/  FFMA R98, R156, R153.reuse, R98 ;  /* 0x000000999c627223 */ /* 0x080fe20000000062 */
[-C--:B------:R-:W-:Y:S01]  /*1550*/  FFMA R94, R157, R153.reuse, R94 ;  /* 0x000000999d5e7223 */ /* 0x080fe2000000005e */
[-C--:B------:R-:W-:Y:S01]  /*1560*/  FFMA R90, R158, R153.reuse, R90 ;  /* 0x000000999e5a7223 */ /* 0x080fe2000000005a */
[----:B------:R-:W-:Y:S01]  /*1570*/  FFMA R86, R159, R153, R86 ;  /* 0x000000999f567223 */ /* 0x000fe20000000056 */
[-C--:B------:R-:W-:Y:S01]  /*1580*/  FFMA R99, R156, R152.reuse, R99 ;  /* 0x000000989c637223 */ /* 0x080fe20000000063 */
[-C--:B------:R-:W-:Y:S01]  /*1590*/  FFMA R95, R157, R152.reuse, R95 ;  /* 0x000000989d5f7223 */ /* 0x080fe2000000005f */
[-C--:B------:R-:W-:Y:S01]  /*15a0*/  FFMA R91, R158, R152.reuse, R91 ;  /* 0x000000989e5b7223 */ /* 0x080fe2000000005b */
[----:B------:R-:W-:Y:S01]  /*15b0*/  FFMA R87, R159, R152, R87 ;  /* 0x000000989f577223 */ /* 0x000fe20000000057 */
[C---:B------:R-:W-:Y:S01]  /*15c0*/  FFMA R112, R160.reuse, R147, R112 ;  /* 0x00000093a0707223 */ /* 0x040fe20000000070 */
[----:B------:R-:W0:Y:S01]  /*15d0*/  LDS.128 R156, [R144+UR4+0x10] ;  /* 0x00001004909c7984 */ /* 0x000e220008000c00 */
[----:B------:R-:W-:Y:S01]  /*15e0*/  UIADD3 UR4, UPT, UPT, UR4, 0x200, URZ ;  /* 0x0000020004047890 */ /* 0x000fe2000fffe0ff */
[C---:B------:R-:W-:Y:S01]  /*15f0*/  FFMA R113, R160.reuse, R146, R113 ;  /* 0x00000092a0717223 */ /* 0x040fe20000000071 */
[C---:B------:R-:W-:Y:S01]  /*1600*/  FFMA R114, R160.reuse, R149, R114 ;  /* 0x00000095a0727223 */ /* 0x040fe20000000072 */
[C---:B------:R-:W-:Y:S01]  /*1610*/  FFMA R115, R160.reuse, R148, R115 ;  /* 0x00000094a0737223 */ /* 0x040fe20000000073 */
[----:B------:R-:W-:Y:S01]  /*1620*/  UISETP.NE.AND UP0, UPT, UR4, 0x1080, UPT ;  /* 0x000010800400788c */ /* 0x000fe2000bf05270 */
[C---:B------:R-:W-:Y:S01]  /*1630*/  FFMA R80, R160.reuse, R151, R80 ;  /* 0x00000097a0507223 */ /* 0x040fe20000000050 */
[C---:B------:R-:W-:Y:S01]  /*1640*/  FFMA R81, R160.reuse, R150, R81 ;  /* 0x00000096a0517223 */ /* 0x040fe20000000051 */
[C---:B------:R-:W-:Y:S01]  /*1650*/  FFMA R82, R160.reuse, R153, R82 ;  /* 0x00000099a0527223 */ /* 0x040fe20000000052 */
[----:B------:R-:W-:Y:S01]  /*1660*/  FFMA R83, R160, R152, R83 ;  /* 0x00000098a0537223 */ /* 0x000fe20000000053 */
[C---:B------:R-:W-:Y:S01]  /*1670*/  FFMA R108, R161.reuse, R147, R108 ;  /* 0x00000093a16c7223 */ /* 0x040fe2000000006c */
[C---:B------:R-:W-:Y:S01]  /*1680*/  FFMA R109, R161.reuse, R146, R109 ;  /* 0x00000092a16d7223 */ /* 0x040fe2000000006d */
[C---:B------:R-:W-:Y:S01]  /*1690*/  FFMA R110, R161.reuse, R149, R110 ;  /* 0x00000095a16e7223 */ /* 0x040fe2000000006e */
[C---:B------:R-:W-:Y:S01]  /*16a0*/  FFMA R111, R161.reuse, R148, R111 ;  /* 0x00000094a16f7223 */ /* 0x040fe2000000006f */
        /* <DEDUP_REMOVED lines=69> */
[C---:B------:R-:W-:Y:S01]  /*1b00*/  FFMA R17, R156.reuse, R150, R17 ;  /* 0x000000969c117223 */ /* 0x040fe20000000011 */
[C---:B------:R-:W-:Y:S01]  /*1b10*/  FFMA R18, R156.reuse, R153, R18 ;  /* 0x000000999c127223 */ /* 0x040fe20000000012 */
        /* <DEDUP_REMOVED lines=13> */
[----:B------:R-:W-:Y:S06]  /*1bf0*/  BRA.U UP0, `(.L_x_4) ;  /* 0xfffffff5008c7547 */ /* 0x000fec000b83ffff */
[----:B------:R-:W-:Y:S05]  /*1c00*/  WARPSYNC.ALL ;  /* 0x0000000000007948 */ /* 0x000fea0003800000 */
[----:B------:R-:W0:Y:S01]  /*1c10*/  LDCU UR4, c[0x0][0x388] ;  /* 0x00007100ff0477ac */ /* 0x000e220008000800 */
[----:B------:R1:W-:Y:S01]  /*1c20*/  STL.128 [R1], R128 ;  /* 0x0000008001007387 */ /* 0x0003e20000100c00 */
[----:B------:R-:W-:Y:S01]  /*1c30*/  IADD3 R138, PT, PT, R142, 0x8, RZ ;  /* 0x000000088e8a7810 */ /* 0x000fe20007ffe0ff */
[----:B------:R-:W-:Y:S02]  /*1c40*/  BSSY.RECONVERGENT B0, `(.L_x_5) ;  /* 0x0000129000007945 */ /* 0x000fe40003800200 */
[----:B------:R1:W-:Y:S04]  /*1c50*/  STL.128 [R1+0x20], R124 ;  /* 0x0000207c01007387 */ /* 0x0003e80000100c00 */
[----:B------:R1:W-:Y:S04]  /*1c60*/  STL.128 [R1+0x40], R120 ;  /* 0x0000407801007387 */ /* 0x0003e80000100c00 */
[----:B------:R1:W-:Y:S04]  /*1c70*/  STL.128 [R1+0x60], R116 ;  /* 0x0000607401007387 */ /* 0x0003e80000100c00 */
[----:B------:R1:W-:Y:S01]  /*1c80*/  STL.128 [R1+0x80], R112 ;  /* 0x0000807001007387 */ /* 0x0003e20000100c00 */
[----:B0-----:R-:W-:-:S03]  /*1c90*/  ISETP.GE.AND P0, PT, R138, UR4, PT ;  /* 0x000000048a007c0c */ /* 0x001fc6000bf06270 */
[----:B------:R1:W-:Y:S04]  /*1ca0*/  STL.128 [R1+0xa0], R108 ;  /* 0x0000a06c01007387 */ /* 0x0003e80000100c00 */
        /* <DEDUP_REMOVED lines=25> */
[----:B------:R1:W-:Y:S01]  /*1e40*/  STL.128 [R1+0x1f0], R4 ;  /* 0x0001f00401007387 */ /* 0x0003e20000100c00 */
[----:B------:R-:W-:Y:S06]  /*1e50*/  BAR.SYNC.DEFER_BLOCKING 0x0 ;  /* 0x0000000000007b1d */ /* 0x000fec0000010000 */
[----:B------:R-:W-:Y:S05]  /*1e60*/  @P0 BRA `(.L_x_6) ;  /* 0x0000001000180947 */ /* 0x000fea0003800000 */
[----:B------:R-:W0:Y:S01]  /*1e70*/  S2R R139, SR_TID.X ;  /* 0x00000000008b7919 */ /* 0x000e220000002100 */
[----:B------:R-:W-:Y:S02]  /*1e80*/  UMOV UR4, 0x400 ;  /* 0x0000040000047882 */ /* 0x000fe40000000000 */
[----:B------:R-:W-:Y:S01]  /*1e90*/  MOV R168, UR4 ;  /* 0x0000000400a87c02 */ /* 0x000fe20008000f00 */
[----:B------:R-:W2:Y:S01]  /*1ea0*/  S2R R145, SR_CgaCtaId ;  /* 0x0000000000917919 */ /* 0x000ea20000008800 */
[----:B------:R-:W3:Y:S01]  /*1eb0*/  S2R R176, SR_TID.X ;  /* 0x0000000000b07919 */ /* 0x000ee20000002100 */
[C---:B0-----:R-:W-:Y:S01]  /*1ec0*/  SHF.L.U32 R144, R139.reuse, 0x2, RZ ;  /* 0x000000028b907819 */ /* 0x041fe200000006ff */
[C---:B------:R-:W-:Y:S01]  /*1ed0*/  IMAD.SHL.U32 R138, R139.reuse, 0x2, RZ ;  /* 0x000000028b8a7824 */ /* 0x040fe200078e00ff */
[----:B------:R-:W-:Y:S02]  /*1ee0*/  LOP3.LUT R161, R139, 0x58, RZ, 0xc0, !PT ;  /* 0x000000588ba17812 */ /* 0x000fe400078ec0ff */
[----:B------:R-:W-:-:S02]  /*1ef0*/  LOP3.LUT R163, R144, 0x1c, RZ, 0xc0, !PT ;  /* 0x0000001c90a37812 */ /* 0x000fc400078ec0ff */
[----:B--2---:R-:W-:Y:S02]  /*1f00*/  LEA R171, R145, R168, 0x18 ;  /* 0x000000a891ab7211 */ /* 0x004fe400078ec0ff */
[----:B------:R-:W-:Y:S01]  /*1f10*/  LOP3.LUT R163, R163, 0xc0, R138, 0xf8, !PT ;  /* 0x000000c0a3a37812 */ /* 0x000fe200078ef88a */
[----:B---3--:R-:W-:-:S07]  /*1f20*/  HFMA2 R138, -RZ, RZ, 0, 0 ;  /* 0x00000000ff8a7431 */ /* 0x008fce00000001ff */
.L_x_9:
[C---:B------:R-:W-:Y:S01]  /*1f30*/  SHF.L.U32 R145, R139.reuse, 0x2, RZ ;  /* 0x000000028b917819 */ /* 0x040fe200000006ff */
[----:B------:R-:W-:Y:S01]  /*1f40*/  IMAD.SHL.U32 R144, R138, 0x80, RZ ;  /* 0x000000808a907824 */ /* 0x000fe200078e00ff */
[----:B------:R-:W-:Y:S01]  /*1f50*/  SHF.L.U32 R147, R139, 0x1, RZ ;  /* 0x000000018b937819 */ /* 0x000fe200000006ff */
[----:B------:R-:W-:Y:S01]  /*1f60*/  BSSY.RECONVERGENT B1, `(.L_x_7) ;  /* 0x000001c000017945 */ /* 0x000fe20003800200 */
[----:B------:R-:W-:Y:S01]  /*1f70*/  LOP3.LUT R146, R145, 0x1c, RZ, 0xc0, !PT ;  /* 0x0000001c91927812 */ /* 0x000fe200078ec0ff */
[----:B------:R-:W-:Y:S01]  /*1f80*/  IMAD.MOV.U32 R165, RZ, RZ, RZ ;  /* 0x000000ffffa57224 */ /* 0x000fe200078e00ff */
[----:B------:R-:W-:Y:S02]  /*1f90*/  IADD3 R145, PT, PT, R144, R163, RZ ;  /* 0x000000a390917210 */ /* 0x000fe40007ffe0ff */
[----:B------:R-:W-:Y:S02]  /*1fa0*/  LOP3.LUT R163, R146, 0xc0, R147, 0xf8, !PT ;  /* 0x000000c092a37812 */ /* 0x000fe400078ef893 */
[----:B------:R-:W-:-:S02]  /*1fb0*/  ISETP.GT.U32.AND P6, PT, R145, 0x3ff, PT ;  /* 0x000003ff9100780c */ /* 0x000fc40003fc4070 */
[----:B------:R-:W-:-:S04]  /*1fc0*/  LEA R162, R138, R163, 0x7 ;  /* 0x000000a38aa27211 */ /* 0x000fc800078e38ff */
[C---:B------:R-:W-:Y:S02]  /*1fd0*/  ISETP.GT.U32.AND P0, PT, R162.reuse, 0x3fd, PT ;  /* 0x000003fda200780c */ /* 0x040fe40003f04070 */
[C---:B------:R-:W-:Y:S02]  /*1fe0*/  ISETP.GT.U32.AND P1, PT, R162.reuse, 0x3fe, PT ;  /* 0x000003fea200780c */ /* 0x040fe40003f24070 */
[C---:B------:R-:W-:Y:S02]  /*1ff0*/  ISETP.GT.U32.AND P2, PT, R162.reuse, 0x3df, PT ;  /* 0x000003dfa200780c */ /* 0x040fe40003f44070 */
[----:B------:R-:W-:Y:S02]  /*2000*/  P2R R151, PR, RZ, 0x2 ;  /* 0x00000002ff977803 */ /* 0x000fe40000000000 */
[C---:B------:R-:W-:Y:S02]  /*2010*/  ISETP.GT.U32.AND P3, PT, R162.reuse, 0x3de, PT ;  /* 0x000003dea200780c */ /* 0x040fe40003f64070 */
[----:B------:R-:W-:-:S02]  /*2020*/  ISETP.GT.U32.AND P4, PT, R162, 0x3dd, PT ;  /* 0x000003dda200780c */ /* 0x000fc40003f84070 */
[C---:B------:R-:W-:Y:S01]  /*2030*/  ISETP.GT.U32.AND P5, PT, R162.reuse, 0x3dc, PT ;  /* 0x000003dca200780c */ /* 0x040fe20003fa4070 */
[----:B------:R-:W0:Y:S02]  /*2040*/  @!P0 S2R R149, SR_CgaCtaId ;  /* 0x0000000000958919 */ /* 0x000e240000008800 */
[----:B------:R-:W2:Y:S01]  /*2050*/  @!P1 S2R R150, SR_CgaCtaId ;  /* 0x0000000000969919 */ /* 0x000ea20000008800 */
[----:B------:R-:W-:Y:S01]  /*2060*/  ISETP.GT.U32.AND P1, PT, R162, 0x3fc, PT ;  /* 0x000003fca200780c */ /* 0x000fe20003f24070 */
[----:B------:R-:W-:-:S12]  /*2070*/  @P6 BRA `(.L_x_8) ;  /* 0x0000000000286947 */ /* 0x000fd80003800000 */
[----:B------:R-:W3:Y:S01]  /*2080*/  S2R R148, SR_CgaCtaId ;  /* 0x0000000000947919 */ /* 0x000ee20000008800 */
[C---:B------:R-:W-:Y:S02]  /*2090*/  SHF.L.U32 R145, R139.reuse, 0x2, RZ ;  /* 0x000000028b917819 */ /* 0x040fe400000006ff */
[----:B------:R-:W-:Y:S02]  /*20a0*/  SHF.L.U32 R146, R139, 0x1, RZ ;  /* 0x000000018b927819 */ /* 0x000fe400000006ff */
[----:B------:R-:W-:Y:S02]  /*20b0*/  LOP3.LUT R145, R145, 0x1c, RZ, 0xc0, !PT ;  /* 0x0000001c91917812 */ /* 0x000fe400078ec0ff */
[----:B------:R-:W-:Y:S02]  /*20c0*/  IADD3 R147, PT, PT, R168, 0x2000, RZ ;  /* 0x00002000a8937810 */ /* 0x000fe40007ffe0ff */
[----:B------:R-:W-:-:S05]  /*20d0*/  LOP3.LUT R139, R145, 0xc0, R146, 0xf8, !PT ;  /* 0x000000c0918b7812 */ /* 0x000fca00078ef892 */
[----:B------:R-:W-:Y:S01]  /*20e0*/  IMAD R139, R138, 0x80, R139 ;  /* 0x000000808a8b7824 */ /* 0x000fe200078e028b */
[----:B---3--:R-:W-:-:S04]  /*20f0*/  LEA R148, R148, R147, 0x18 ;  /* 0x0000009394947211 */ /* 0x008fc800078ec0ff */
[----:B------:R-:W-:-:S05]  /*2100*/  LEA R139, R139, R148, 0x2 ;  /* 0x000000948b8b7211 */ /* 0x000fca00078e10ff */
[----:B------:R3:W4:Y:S02]  /*2110*/  LDS R165, [R139+0x1000] ;  /* 0x001000008ba57984 */ /* 0x0007240000000800 */
.L_x_8:
[----:B------:R-:W-:Y:S05]  /*2120*/  BSYNC.RECONVERGENT B1 ;  /* 0x0000000000017941 */ /* 0x000fea0003800200 */
.L_x_7:
[----:B------:R-:W-:Y:S01]  /*2130*/  ISETP.NE.AND P6, PT, R151, RZ, PT ;  /* 0x000000ff9700720c */ /* 0x000fe20003fc5270 */
[----:B------:R-:W5:Y:S01]  /*2140*/  @!P1 S2R R173, SR_CgaCtaId ;  /* 0x0000000000ad9919 */ /* 0x000f620000008800 */
[----:B------:R-:W-:Y:S01]  /*2150*/  LOP3.LUT R144, R161, R144, RZ, 0xfc, !PT ;  /* 0x00000090a1907212 */ /* 0x000fe200078efcff */
[----:B------:R-:W-:Y:S01]  /*2160*/  IMAD.MOV.U32 R167, RZ, RZ, RZ ;  /* 0x000000ffffa77224 */ /* 0x000fe200078e00ff */
[----:B------:R-:W-:Y:S01]  /*2170*/  MOV R160, RZ ;  /* 0x000000ff00a07202 */ /* 0x000fe20000000f00 */
[----:B------:R-:W1:Y:S01]  /*2180*/  @!P3 S2R R177, SR_CgaCtaId ;  /* 0x0000000000b1b919 */ /* 0x000e620000008800 */
[----:B---3--:R-:W-:Y:S01]  /*2190*/  LEA R139, R144, R171, 0x2 ;  /* 0x000000ab908b7211 */ /* 0x008fe200078e10ff */
[----:B------:R-:W-:Y:S01]  /*21a0*/  VIADD R138, R138, 0x1 ;  /* 0x000000018a8a7836 */ /* 0x000fe20000000000 */
[----:B------:R-:W3:Y:S05]  /*21b0*/  @!P2 S2R R175, SR_CgaCtaId ;  /* 0x0000000000afa919 */ /* 0x000eea0000008800 */
[----:B------:R-:W-:Y:S01]  /*21c0*/  @!P6 MOV R168, 0x400 ;  /* 0x0000040000a8e802 */ /* 0x000fe20000000f00 */
[----:B------:R-:W4:Y:S03]  /*21d0*/  @!P4 S2R R179, SR_CgaCtaId ;  /* 0x0000000000b3c919 */ /* 0x000f260000008800 */
[----:B------:R-:W-:Y:S01]  /*21e0*/  @!P6 IADD3 R145, PT, PT, R168, 0x2000, RZ ;  /* 0x00002000a891e810 */ /* 0x000fe20007ffe0ff */
[----:B------:R-:W4:Y:S01]  /*21f0*/  @!P5 S2R R181, SR_CgaCtaId ;  /* 0x0000000000b5d919 */ /* 0x000f220000008800 */
[----:B------:R-:W-:-:S02]  /*2200*/  @!P0 MOV R168, 0x400 ;  /* 0x0000040000a88802 */ /* 0x000fc40000000f00 */
[----:B--2---:R-:W-:Y:S01]  /*2210*/  @!P6 LEA R157, R150, R145, 0x18 ;  /* 0x00000091969de211 */ /* 0x004fe200078ec0ff */
[----:B------:R-:W2:Y:S02]  /*2220*/  LDS.128 R152, [R139+0x1080] ;  /* 0x001080008b987984 */ /* 0x000ea40000000c00 */
[----:B------:R-:W-:Y:S01]  /*2230*/  @!P0 VIADD R148, R168, 0x2000 ;  /* 0x00002000a8948836 */ /* 0x000fe20000000000 */
[----:B------:R-:W-:Y:S01]  /*2240*/  @!P1 MOV R168, 0x400 ;  /* 0x0000040000a89802 */ /* 0x000fe20000000f00 */
[----:B------:R-:W2:Y:S01]  /*2250*/  LDS.128 R144, [R139+0x1000] ;  /* 0x001000008b907984 */ /* 0x000ea20000000c00 */
[----:B------:R-:W-:Y:S02]  /*2260*/  @!P6 LEA R164, R162, R157, 0x2 ;  /* 0x0000009da2a4e211 */ /* 0x000fe400078e10ff */
[----:B------:R-:W-:Y:S01]  /*2270*/  @!P1 IADD3 R166, PT, PT, R168, 0x2000, RZ ;  /* 0x00002000a8a69810 */ /* 0x000fe20007ffe0ff */
[----:B------:R-:W-:Y:S01]  /*2280*/  LDS.128 R156, [R139+0x1090] ;  /* 0x001090008b9c7984 */ /* 0x000fe20000000c00 */
[----:B------:R-:W-:-:S02]  /*2290*/  @!P2 MOV R168, 0x400 ;  /* 0x0000040000a8a802 */ /* 0x000fc40000000f00 */
[----:B0-----:R-:W-:Y:S01]  /*22a0*/  @!P0 LEA R169, R149, R148, 0x18 ;  /* 0x0000009495a98211 */ /* 0x001fe200078ec0ff */
[----:B------:R-:W-:Y:S01]  /*22b0*/  @!P6 LDS R160, [R164+0x1004] ;  /* 0x00100400a4a0e984 */ /* 0x000fe20000000800 */
[----:B------:R-:W-:Y:S02]  /*22c0*/  @!P2 IADD3 R170, PT, PT, R168, 0x2000, RZ ;  /* 0x00002000a8aaa810 */ /* 0x000fe40007ffe0ff */
[----:B------:R-:W-:Y:S01]  /*22d0*/  @!P3 MOV R168, 0x400 ;  /* 0x0000040000a8b802 */ /* 0x000fe20000000f00 */
[----:B------:R0:W2:Y:S01]  /*22e0*/  LDS.128 R148, [R139+0x1010] ;  /* 0x001010008b947984 */ /* 0x0000a20000000c00 */
[----:B-----5:R-:W-:Y:S02]  /*22f0*/  @!P1 LEA R173, R173, R166, 0x18 ;  /* 0x000000a6adad9211 */ /* 0x020fe400078ec0ff */
[----:B------:R-:W-:Y:S02]  /*2300*/  @!P3 IADD3 R172, PT, PT, R168, 0x2000, RZ ;  /* 0x00002000a8acb810 */ /* 0x000fe40007ffe0ff */
[----:B------:R-:W-:-:S02]  /*2310*/  @!P4 MOV R168, 0x400 ;  /* 0x0000040000a8c802 */ /* 0x000fc40000000f00 */
[----:B------:R-:W-:Y:S01]  /*2320*/  @!P0 LEA R169, R162, R169, 0x2 ;  /* 0x000000a9a2a98211 */ /* 0x000fe200078e10ff */
[----:B0-----:R-:W-:Y:S01]  /*2330*/  IMAD.MOV.U32 R139, RZ, RZ, RZ ;  /* 0x000000ffff8b7224 */ /* 0x001fe200078e00ff */
[----:B-1----:R-:W-:Y:S01]  /*2340*/  @!P3 LEA R177, R177, R172, 0x18 ;  /* 0x000000acb1b1b211 */ /* 0x002fe200078ec0ff */
[----:B------:R-:W-:Y:S01]  /*2350*/  @!P4 VIADD R174, R168, 0x2000 ;  /* 0x00002000a8aec836 */ /* 0x000fe20000000000 */
[----:B------:R-:W-:Y:S01]  /*2360*/  @!P5 MOV R168, 0x400 ;  /* 0x0000040000a8d802 */ /* 0x000fe20000000f00 */
[----:B------:R0:W1:Y:S01]  /*2370*/  @!P0 LDS R167, [R169+0x1008] ;  /* 0x00100800a9a78984 */ /* 0x0000620000000800 */
[----:B---3--:R-:W-:Y:S01]  /*2380*/  @!P2 LEA R175, R175, R170, 0x18 ;  /* 0x000000aaafafa211 */ /* 0x008fe200078ec0ff */
[----:B------:R-:W-:Y:S01]  /*2390*/  @!P3 IMAD R177, R162, 0x4, R177 ;  /* 0x00000004a2b1b824 */ /* 0x000fe200078e02b1 */
[----:B------:R-:W-:Y:S02]  /*23a0*/  @!P5 IADD3 R166, PT, PT, R168, 0x2000, RZ ;  /* 0x00002000a8a6d810 */ /* 0x000fe40007ffe0ff */
[----:B----4-:R-:W-:-:S02]  /*23b0*/  @!P4 LEA R179, R179, R174, 0x18 ;  /* 0x000000aeb3b3c211 */ /* 0x010fc400078ec0ff */
[----:B------:R-:W-:Y:S01]  /*23c0*/  @!P5 LEA R181, R181, R166, 0x18 ;  /* 0x000000a6b5b5d211 */ /* 0x000fe200078ec0ff */
[----:B0-----:R-:W-:Y:S01]  /*23d0*/  HFMA2 R169, -RZ, RZ, 0, 0 ;  /* 0x00000000ffa97431 */ /* 0x001fe200000001ff */
[C---:B------:R-:W-:Y:S02]  /*23e0*/  @!P1 LEA R173, R162.reuse, R173, 0x2 ;  /* 0x000000ada2ad9211 */ /* 0x040fe400078e10ff */
[----:B------:R-:W-:Y:S01]  /*23f0*/  @!P2 LEA R175, R162, R175, 0x2 ;  /* 0x000000afa2afa211 */ /* 0x000fe200078e10ff */
[----:B--2---:R-:W-:Y:S01]  /*2400*/  FFMA R64, R152, R165, R64 ;  /* 0x000000a598407223 */ /* 0x004fe20000000040 */
[C---:B------:R-:W-:Y:S01]  /*2410*/  @!P4 LEA R179, R162.reuse, R179, 0x2 ;  /* 0x000000b3a2b3c211 */ /* 0x040fe200078e10ff */
[----:B------:R-:W-:Y:S01]  /*2420*/  FFMA R60, R153, R165, R60 ;  /* 0x000000a5993c7223 */ /* 0x000fe2000000003c */
[----:B------:R-:W-:Y:S01]  /*2430*/  @!P5 LEA R181, R162, R181, 0x2 ;  /* 0x000000b5a2b5d211 */ /* 0x000fe200078e10ff */
[----:B------:R-:W-:Y:S01]  /*2440*/  HFMA2 R162, -RZ, RZ, 0, 0 ;  /* 0x00000000ffa27431 */ /* 0x000fe200000001ff */
[----:B------:R-:W-:Y:S01]  /*2450*/  MOV R164, RZ ;  /* 0x000000ff00a47202 */ /* 0x000fe20000000f00 */
[----:B------:R-:W0:Y:S01]  /*2460*/  @!P2 LDS R139, [R175+0x1080] ;  /* 0x00108000af8ba984 */ /* 0x000e220000000800 */
[----:B------:R-:W-:Y:S01]  /*2470*/  MOV R166, RZ ;  /* 0x000000ff00a67202 */ /* 0x000fe20000000f00 */
[-C--:B------:R-:W-:Y:S01]  /*2480*/  FFMA R128, R144, R165.reuse, R128 ;  /* 0x000000a590807223 */ /* 0x080fe20000000080 */
[----:B------:R-:W-:Y:S01]  /*2490*/  ISETP.NE.AND P0, PT, R138, 0x8, PT ;  /* 0x000000088a00780c */ /* 0x000fe20003f05270 */
[----:B------:R-:W-:Y:S01]  /*24a0*/  @!P4 LDS R169, [R179+0x1088] ;  /* 0x00108800b3a9c984 */ /* 0x000fe20000000800 */
[-C--:B------:R-:W-:Y:S01]  /*24b0*/  FFMA R124, R145, R165.reuse, R124 ;  /* 0x000000a5917c7223 */ /* 0x080fe2000000007c */
[-C--:B------:R-:W-:Y:S01]  /*24c0*/  FFMA R120, R146, R165.reuse, R120 ;  /* 0x000000a592787223 */ /* 0x080fe20000000078 */
[-C--:B------:R-:W-:Y:S01]  /*24d0*/  FFMA R116, R147, R165.reuse, R116 ;  /* 0x000000a593747223 */ /* 0x080fe20000000074 */
[----:B------:R-:W2:Y:S01]  /*24e0*/  @!P1 LDS R162, [R173+0x100c] ;  /* 0x00100c00ada29984 */ /* 0x000ea20000000800 */
[-C--:B------:R-:W-:Y:S01]  /*24f0*/  FFMA R56, R154, R165.reuse, R56 ;  /* 0x000000a59a387223 */ /* 0x080fe20000000038 */
[-C--:B------:R-:W-:Y:S01]  /*2500*/  FFMA R112, R148, R165.reuse, R112 ;  /* 0x000000a594707223 */ /* 0x080fe20000000070 */
[-C--:B------:R-:W-:Y:S01]  /*2510*/  FFMA R108, R149, R165.reuse, R108 ;  /* 0x000000a5956c7223 */ /* 0x080fe2000000006c */
[----:B------:R-:W3:Y:S01]  /*2520*/  @!P3 LDS R164, [R177+0x1084] ;  /* 0x00108400b1a4b984 */ /* 0x000ee20000000800 */
[-C--:B------:R-:W-:Y:S01]  /*2530*/  FFMA R104, R150, R165.reuse, R104 ;  /* 0x000000a596687223 */ /* 0x080fe20000000068 */
[-C--:B------:R-:W-:Y:S01]  /*2540*/  FFMA R100, R151, R165.reuse, R100 ;  /* 0x000000a597647223 */ /* 0x080fe20000000064 */
[-C--:B------:R-:W-:Y:S01]  /*2550*/  FFMA R52, R155, R165.reuse, R52 ;  /* 0x000000a59b347223 */ /* 0x080fe20000000034 */
[----:B------:R-:W4:Y:S01]  /*2560*/  @!P5 LDS R166, [R181+0x108c] ;  /* 0x00108c00b5a6d984 */ /* 0x000f220000000800 */
[-C--:B------:R-:W-:Y:S01]  /*2570*/  FFMA R48, R156, R165.reuse, R48 ;  /* 0x000000a59c307223 */ /* 0x080fe20000000030 */
[-C--:B------:R-:W-:Y:S01]  /*2580*/  FFMA R44, R157, R165.reuse, R44 ;  /* 0x000000a59d2c7223 */ /* 0x080fe2000000002c */
[-C--:B------:R-:W-:Y:S01]  /*2590*/  FFMA R40, R158, R165.reuse, R40 ;  /* 0x000000a59e287223 */ /* 0x080fe20000000028 */
[----:B------:R-:W-:Y:S01]  /*25a0*/  FFMA R36, R159, R165, R36 ;  /* 0x000000a59f247223 */ /* 0x000fe20000000024 */
[-C--:B------:R-:W-:Y:S01]  /*25b0*/  FFMA R129, R144, R160.reuse, R129 ;  /* 0x000000a090817223 */ /* 0x080fe20000000081 */
        /* <DEDUP_REMOVED lines=14> */
[----:B------:R-:W-:Y:S01]  /*26a0*/  FFMA R37, R159, R160, R37 ;  /* 0x000000a09f257223 */ /* 0x000fe20000000025 */
[-C--:B-1----:R-:W-:Y:S01]  /*26b0*/  FFMA R130, R144, R167.reuse, R130 ;  /* 0x000000a790827223 */ /* 0x082fe20000000082 */
[CC--:B------:R-:W-:Y:S01]  /*26c0*/  FFMA R126, R145.reuse, R167.reuse, R126 ;  /* 0x000000a7917e7223 */ /* 0x0c0fe2000000007e */
[----:B------:R-:W-:Y:S01]  /*26d0*/  FFMA R122, R146, R167, R122 ;  /* 0x000000a7927a7223 */ /* 0x000fe2000000007a */
[-C--:B0-----:R-:W-:Y:S01]  /*26e0*/  FFMA R96, R144, R139.reuse, R96 ;  /* 0x0000008b90607223 */ /* 0x081fe20000000060 */
        /* <DEDUP_REMOVED lines=28> */
[-C--:B--2---:R-:W-:Y:S01]  /*28b0*/  FFMA R131, R144, R162.reuse, R131 ;  /* 0x000000a290837223 */ /* 0x084fe20000000083 */
        /* <DEDUP_REMOVED lines=15> */
[-C--:B---3--:R-:W-:Y:S01]  /*29b0*/  FFMA R97, R144, R164.reuse, R97 ;  /* 0x000000a490617223 */ /* 0x088fe20000000061 */
        /* <DEDUP_REMOVED lines=31> */
[-C--:B----4-:R-:W-:Y:S01]  /*2bb0*/  FFMA R99, R144, R166.reuse, R99 ;  /* 0x000000a690637223 */ /* 0x090fe20000000063 */
        /* <DEDUP_REMOVED lines=15> */
[----:B------:R-:W-:Y:S01]  /*2cb0*/  MOV R139, R176 ;  /* 0x000000b0008b7202 */ /* 0x000fe20000000f00 */
[----:B------:R-:W-:Y:S06]  /*2cc0*/  @P0 BRA `(.L_x_9) ;  /* 0xfffffff000980947 */ /* 0x000fec000383ffff */
[----:B------:R0:W-:Y:S04]  /*2cd0*/  STL.128 [R1], R128 ;  /* 0x0000008001007387 */ /* 0x0001e80000100c00 */
        /* <DEDUP_REMOVED lines=30> */
[----:B------:R0:W-:Y:S02]  /*2ec0*/  STL.128 [R1+0x1f0], R4 ;  /* 0x0001f00401007387 */ /* 0x0001e40000100c00 */
.L_x_6:
[----:B------:R-:W-:Y:S05]  /*2ed0*/  BSYNC.RECONVERGENT B0 ;  /* 0x0000000000007941 */ /* 0x000fea0003800200 */
.L_x_5:
[----:B------:R-:W2:Y:S01]  /*2ee0*/  LDCU UR4, c[0x0][0x388] ;  /* 0x00007100ff0477ac */ /* 0x000ea20008000800 */
[----:B------:R-:W-:Y:S02]  /*2ef0*/  IADD3 R138, PT, PT, R142, 0x10, RZ ;  /* 0x000000108e8a7810 */ /* 0x000fe40007ffe0ff */
[----:B--2---:R-:W-:Y:S01]  /*2f00*/  MOV R145, UR4 ;  /* 0x0000000400917c02 */ /* 0x004fe20008000f00 */
[----:B------:R-:W-:Y:S03]  /*2f10*/  BAR.SYNC.DEFER_BLOCKING 0x0 ;  /* 0x0000000000007b1d */ /* 0x000fe60000010000 */
[----:B------:R-:W-:-:S13]  /*2f20*/  ISETP.GE.AND P0, PT, R138, R145, PT ;  /* 0x000000918a00720c */ /* 0x000fda0003f06270 */
[----:B------:R-:W-:Y:S05]  /*2f30*/  @P0 BRA `(.L_x_10) ;  /* 0x0000001400100947 */ /* 0x000fea0003800000 */
[----:B------:R-:W2:Y:S01]  /*2f40*/  S2R R139, SR_TID.X ;  /* 0x00000000008b7919 */ /* 0x000ea20000002100 */
[----:B------:R-:W3:Y:S08]  /*2f50*/  S2UR UR5, SR_CgaCtaId ;  /* 0x00000000000579c3 */ /* 0x000ef00000008800 */
[----:B------:R-:W4:Y:S01]  /*2f60*/  LDC R166, c[0x0][0x384] ;  /* 0x0000e100ffa67b82 */ /* 0x000f220000000800 */
[C---:B--2---:R-:W-:Y:S01]  /*2f70*/  IMAD.SHL.U32 R164, R139.reuse, 0x4, RZ ;  /* 0x000000048ba47824 */ /* 0x044fe200078e00ff */
[----:B------:R-:W-:-:S04]  /*2f80*/  LOP3.LUT R138, R139, 0x3e, RZ, 0xc0, !PT ;  /* 0x0000003e8b8a7812 */ /* 0x000fc800078ec0ff */
[----:B------:R-:W-:Y:S02]  /*2f90*/  SHF.R.U32.HI R138, RZ, 0x1, R138 ;  /* 0x00000001ff8a7819 */ /* 0x000fe4000001168a */
[----:B------:R-:W-:-:S05]  /*2fa0*/  LOP3.LUT R144, R164, 0x4, RZ, 0xc0, !PT ;  /* 0x00000004a4907812 */ /* 0x000fca00078ec0ff */
[----:B------:R-:W-:-:S04]  /*2fb0*/  IMAD R144, R138, R145, R144 ;  /* 0x000000918a907224 */ /* 0x000fc800078e0290 */
[C---:B------:R-:W-:Y:S01]  /*2fc0*/  IMAD.WIDE.U32 R152, R144.reuse, 0x4, R132 ;  /* 0x0000000490987825 */ /* 0x040fe200078e0084 */
[----:B------:R-:W-:-:S04]  /*2fd0*/  SHF.L.U32 R147, R144, 0x2, RZ ;  /* 0x0000000290937819 */ /* 0x000fc800000006ff */
[----:B------:R-:W-:Y:S02]  /*2fe0*/  IADD3 R147, PT, PT, R136, 0x40, R147 ;  /* 0x0000004088937810 */ /* 0x000fe40007ffe093 */
[----:B------:R-:W-:Y:S02]  /*2ff0*/  LEA R161, R145, R144, 0x5 ;  /* 0x0000009091a17211 */ /* 0x000fe400078e28ff */
[----:B------:R-:W-:Y:S01]  /*3000*/  LOP3.LUT P5, RZ, R147, 0xf, RZ, 0xc0, !PT ;  /* 0x0000000f93ff7812 */ /* 0x000fe200078ac0ff */
[----:B------:R-:W-:Y:S01]  /*3010*/  IMAD R144, R145, 0x40, R144 ;  /* 0x0000004091907824 */ /* 0x000fe200078e0290 */
[----:B------:R-:W-:-:S04]  /*3020*/  SHF.L.U32 R147, R161, 0x2, RZ ;  /* 0x00000002a1937819 */ /* 0x000fc800000006ff */
[----:B------:R-:W-:Y:S02]  /*3030*/  IADD3 R146, PT, PT, R136, 0x40, R147 ;  /* 0x0000004088927810 */ /* 0x000fe40007ffe093 */
[----:B------:R-:W-:Y:S02]  /*3040*/  SHF.L.U32 R147, R144, 0x2, RZ ;  /* 0x0000000290937819 */ /* 0x000fe400000006ff */
[----:B------:R-:W-:Y:S02]  /*3050*/  LEA R157, R145, R144, 0x5 ;  /* 0x00000090919d7211 */ /* 0x000fe400078e28ff */
[----:B------:R-:W-:Y:S01]  /*3060*/  LOP3.LUT P0, RZ, R146, 0xf, RZ, 0xc0, !PT ;  /* 0x0000000f92ff7812 */ /* 0x000fe2000780c0ff */
[----:B------:R-:W2:Y:S01]  /*3070*/  @!P5 LDG.E.128 R148, desc[UR8][R152.64+0x40] ;  /* 0x000040089894d981 */ /* 0x000ea2000c1e1d00 */
[C---:B------:R-:W-:Y:S02]  /*3080*/  IADD3 R146, PT, PT, R136.reuse, 0x40, R147 ;  /* 0x0000004088927810 */ /* 0x040fe40007ffe093 */
[----:B------:R-:W-:Y:S01]  /*3090*/  SHF.L.U32 R147, R157, 0x2, RZ ;  /* 0x000000029d937819 */ /* 0x000fe200000006ff */
[----:B------:R-:W5:Y:S04]  /*30a0*/  @P5 LDG.E R154, desc[UR8][R152.64+0x40] ;  /* 0x00004008989a5981 */ /* 0x000f68000c1e1900 */
[----:B------:R-:W5:Y:S01]  /*30b0*/  @P5 LDG.E R156, desc[UR8][R152.64+0x44] ;  /* 0x00004408989c5981 */ /* 0x000f62000c1e1900 */
[----:B------:R-:W-:-:S03]  /*30c0*/  IADD3 R147, PT, PT, R136, 0x40, R147 ;  /* 0x0000004088937810 */ /* 0x000fc60007ffe093 */
[----:B------:R-:W5:Y:S01]  /*30d0*/  @P5 LDG.E R158, desc[UR8][R152.64+0x48] ;  /* 0x00004808989e5981 */ /* 0x000f62000c1e1900 */
[----:B------:R-:W-:Y:S01]  /*30e0*/  LOP3.LUT P1, RZ, R146, 0xf, RZ, 0xc0, !PT ;  /* 0x0000000f92ff7812 */ /* 0x000fe2000782c0ff */
[----:B------:R-:W-:Y:S01]  /*30f0*/  IMAD.WIDE.U32 R160, R161, 0x4, R132 ;  /* 0x00000004a1a07825 */ /* 0x000fe200078e0084 */
[----:B------:R-:W-:-:S03]  /*3100*/  LOP3.LUT P2, RZ, R147, 0xf, RZ, 0xc0, !PT ;  /* 0x0000000f93ff7812 */ /* 0x000fc6000784c0ff */
[--C-:B------:R-:W-:Y:S01]  /*3110*/  IMAD.WIDE.U32 R176, R144, 0x4, R132.reuse ;  /* 0x0000000490b07825 */ /* 0x100fe200078e0084 */
[----:B------:R-:W5:Y:S03]  /*3120*/  @P0 LDG.E R159, desc[UR8][R160.64+0x4c] ;  /* 0x00004c08a09f0981 */ /* 0x000f66000c1e1900 */
[----:B------:R-:W-:Y:S01]  /*3130*/  IMAD.WIDE.U32 R146, R157, 0x4, R132 ;  /* 0x000000049d927825 */ /* 0x000fe200078e0084 */
[----:B------:R-:W0:Y:S01]  /*3140*/  S2UR UR7, SR_SWINHI ;  /* 0x00000000000779c3 */ /* 0x000e220000002f00 */
[----:B------:R-:W-:Y:S01]  /*3150*/  LOP3.LUT R165, R164, 0x7c, RZ, 0xc0, !PT ;  /* 0x0000007ca4a57812 */ /* 0x000fe200078ec0ff */
[----:B------:R-:W-:Y:S01]  /*3160*/  UMOV UR4, 0x400 ;  /* 0x0000040000047882 */ /* 0x000fe20000000000 */
[----:B------:R-:W5:Y:S04]  /*3170*/  @P1 LDG.E R155, desc[UR8][R176.64+0x4c] ;  /* 0x00004c08b09b1981 */ /* 0x000f68000c1e1900 */
[----:B------:R-:W5:Y:S01]  /*3180*/  @P2 LDG.E R163, desc[UR8][R146.64+0x4c] ;  /* 0x00004c0892a32981 */ /* 0x000f62000c1e1900 */
[C---:B------:R-:W-:Y:S01]  /*3190*/  LOP3.LUT R157, R139.reuse, 0x20, RZ, 0xc0, !PT ;  /* 0x000000208b9d7812 */ /* 0x040fe200078ec0ff */
[----:B------:R-:W-:Y:S01]  /*31a0*/  IMAD.SHL.U32 R144, R139, 0x800, RZ ;  /* 0x000008008b907824 */ /* 0x000fe200078e00ff */
[----:B---3--:R-:W-:Y:S01]  /*31b0*/  ULEA UR12, UR5, UR4, 0x18 ;  /* 0x00000004050c7291 */ /* 0x008fe2000f8ec0ff */
[----:B----4-:R-:W-:Y:S01]  /*31c0*/  SHF.L.U32 R168, R166, 0x4, RZ ;  /* 0x00000004a6a87819 */ /* 0x010fe200000006ff */
[----:B------:R-:W-:Y:S01]  /*31d0*/  UIADD3 UR4, UPT, UPT, UR4, 0x2000, URZ ;  /* 0x0000200004047890 */ /* 0x000fe2000fffe0ff */
[----:B------:R-:W-:Y:S01]  /*31e0*/  SHF.R.U32.HI R162, RZ, 0x5, R157 ;  /* 0x00000005ffa27819 */ /* 0x000fe2000001169d */
[----:B------:R-:W3:Y:S01]  /*31f0*/  @P0 LDG.E R200, desc[UR8][R160.64+0x48] ;  /* 0x00004808a0c80981 */ /* 0x000ee2000c1e1900 */
[----:B------:R-:W-:Y:S01]  /*3200*/  LOP3.LUT R157, R144, 0x800, RZ, 0xc0, !PT ;  /* 0x00000800909d7812 */ /* 0x000fe200078ec0ff */
[----:B------:R-:W-:Y:S01]  /*3210*/  ULEA UR6, UR5, UR4, 0x18 ;  /* 0x0000000405067291 */ /* 0x000fe2000f8ec0ff */
[C---:B------:R-:W-:Y:S01]  /*3220*/  LEA R203, R162.reuse, R165, 0x7 ;  /* 0x000000a5a2cb7211 */ /* 0x040fe200078e38ff */
[----:B------:R-:W-:Y:S01]  /*3230*/  IMAD R197, R162, R166, R165 ;  /* 0x000000a6a2c57224 */ /* 0x000fe200078e02a5 */
[----:B------:R-:W-:Y:S01]  /*3240*/  LEA R201, R138, R157, 0x2 ;  /* 0x0000009d8ac97211 */ /* 0x000fe200078e10ff */
[----:B------:R-:W-:Y:S01]  /*3250*/  IMAD.IADD R165, R141, 0x1, R168 ;  /* 0x000000018da57824 */ /* 0x000fe200078e02a8 */
[----:B------:R-:W-:Y:S01]  /*3260*/  IADD3 R138, PT, PT, R203, 0x200, RZ ;  /* 0x00000200cb8a7810 */ /* 0x000fe20007ffe0ff */
[----:B------:R-:W-:Y:S01]  /*3270*/  IMAD R157, R166, 0x4, R197 ;  /* 0x00000004a69d7824 */ /* 0x000fe200078e02c5 */
[----:B------:R-:W-:Y:S01]  /*3280*/  LOP3.LUT R162, R164, 0x300, RZ, 0xfc, !PT ;  /* 0x00000300a4a27812 */ /* 0x000fe200078efcff */
[----:B------:R-:W-:Y:S01]  /*3290*/  UMOV UR4, UR6 ;  /* 0x0000000600047c82 */ /* 0x000fe20008000000 */
[----:B0-----:R-:W-:Y:S01]  /*32a0*/  UMOV UR5, UR7 ;  /* 0x0000000700057c82 */ /* 0x001fe20008000000 */
[----:B------:R-:W-:Y:S01]  /*32b0*/  LEA R165, R165, R134, 0x2 ;  /* 0x00000086a5a57211 */ /* 0x000fe200078e10ff */
[----:B------:R-:W4:Y:S01]  /*32c0*/  @P1 LDG.E R202, desc[UR8][R176.64+0x40] ;  /* 0x00004008b0ca1981 */ /* 0x000f22000c1e1900 */
[----:B------:R-:W-:-:S02]  /*32d0*/  IADD3 R167, PT, PT, R168, R157, RZ ;  /* 0x0000009da8a77210 */ /* 0x000fc40007ffe0ff */
[----:B------:R-:W-:Y:S01]  /*32e0*/  LEA R138, R138, UR4, 0x2 ;  /* 0x000000048a8a7c11 */ /* 0x000fe2000f8e10ff */
[----:B------:R-:W4:Y:S01]  /*32f0*/  @P1 LDG.E R204, desc[UR8][R176.64+0x44] ;  /* 0x00004408b0cc1981 */ /* 0x000f22000c1e1900 */
[----:B------:R-:W-:Y:S02]  /*3300*/  LEA R167, R167, R134, 0x2 ;  /* 0x00000086a7a77211 */ /* 0x000fe400078e10ff */
[----:B------:R-:W-:Y:S01]  /*3310*/  LEA R162, R162, UR4, 0x2 ;  /* 0x00000004a2a27c11 */ /* 0x000fe2000f8e10ff */
[----:B------:R-:W4:Y:S01]  /*3320*/  @P1 LDG.E R206, desc[UR8][R176.64+0x48] ;  /* 0x00004808b0ce1981 */ /* 0x000f22000c1e1900 */
[----:B------:R-:W-:Y:S01]  /*3330*/  LOP3.LUT P3, RZ, R167, 0xf, R138, 0xc8, !PT ;  /* 0x0000000fa7ff7812 */ /* 0x000fe2000786c88a */
[----:B------:R-:W-:Y:S01]  /*3340*/  IMAD.IADD R167, R168, 0x1, R197 ;  /* 0x00000001a8a77824 */ /* 0x000fe200078e02c5 */
[----:B------:R-:W-:Y:S01]  /*3350*/  LEA R199, R166, R197, 0x1 ;  /* 0x000000c5a6c77211 */ /* 0x000fe200078e08ff */
[----:B------:R-:W4:Y:S01]  /*3360*/  @P2 LDG.E R208, desc[UR8][R146.64+0x40] ;  /* 0x0000400892d02981 */ /* 0x000f22000c1e1900 */
[----:B------:R-:W-:-:S02]  /*3370*/  LOP3.LUT P4, RZ, R165, 0xf, R162, 0xc8, !PT ;  /* 0x0000000fa5ff7812 */ /* 0x000fc4000788c8a2 */
[----:B------:R-:W-:Y:S01]  /*3380*/  IADD3 R165, PT, PT, R168, R199, RZ ;  /* 0x000000c7a8a57210 */ /* 0x000fe20007ffe0ff */
[----:B------:R-:W4:Y:S01]  /*3390*/  @P2 LDG.E R210, desc[UR8][R146.64+0x44] ;  /* 0x0000440892d22981 */ /* 0x000f22000c1e1900 */
[----:B------:R-:W-:Y:S02]  /*33a0*/  LEA R138, R203, UR4, 0x2 ;  /* 0x00000004cb8a7c11 */ /* 0x000fe4000f8e10ff */
[----:B------:R-:W-:Y:S01]  /*33b0*/  LEA R165, R165, R134, 0x2 ;  /* 0x00000086a5a57211 */ /* 0x000fe200078e10ff */
[--C-:B------:R-:W-:Y:S01]  /*33c0*/  IMAD.WIDE.U32 R196, R197, 0x4, R2.reuse ;  /* 0x00000004c5c47825 */ /* 0x100fe200078e0002 */
[----:B------:R-:W4:Y:S03]  /*33d0*/  @P2 LDG.E R212, desc[UR8][R146.64+0x48] ;  /* 0x0000480892d42981 */ /* 0x000f26000c1e1900 */
[----:B------:R-:W-:-:S04]  /*33e0*/  @P3 IMAD.WIDE.U32 R168, R157, 0x4, R2 ;  /* 0x000000049da83825 */ /* 0x000fc800078e0002 */
[----:B------:R-:W-:Y:S01]  /*33f0*/  IMAD.WIDE.U32 R198, R199, 0x4, R2 ;  /* 0x00000004c7c67825 */ /* 0x000fe200078e0002 */
[----:B------:R-:W4:Y:S04]  /*3400*/  @P3 LDG.E R164, desc[UR8][R168.64] ;  /* 0x00000008a8a43981 */ /* 0x000f28000c1e1900 */
[----:B------:R-:W4:Y:S04]  /*3410*/  @P3 LDG.E R166, desc[UR8][R168.64+0x8] ;  /* 0x00000808a8a63981 */ /* 0x000f28000c1e1900 */
[----:B--2---:R0:W-:Y:S04]  /*3420*/  @!P5 STS [R201+UR12+0x200], R149 ;  /* 0x00020095c900d988 */ /* 0x0041e8000800080c */
[----:B------:R-:W-:Y:S04]  /*3430*/  @!P5 STS [R201+UR12], R148 ;  /* 0x00000094c900d988 */ /* 0x000fe8000800080c */
[----:B------:R2:W-:Y:S01]  /*3440*/  @!P5 STS [R201+UR12+0x400], R150 ;  /* 0x00040096c900d988 */ /* 0x0005e2000800080c */
[----:B0-----:R-:W-:-:S03]  /*3450*/  IADD3 R149, PT, PT, R203, 0x100, RZ ;  /* 0x00000100cb957810 */ /* 0x001fc60007ffe0ff */
[----:B-----5:R-:W-:Y:S04]  /*3460*/  @P5 STS [R201+UR12], R154 ;  /* 0x0000009ac9005988 */ /* 0x020fe8000800080c */
[----:B------:R-:W-:Y:S01]  /*3470*/  @P5 STS [R201+UR12+0x200], R156 ;  /* 0x0002009cc9005988 */ /* 0x000fe2000800080c */
[----:B--2---:R-:W-:-:S03]  /*3480*/  LEA R150, R149, UR4, 0x2 ;  /* 0x0000000495967c11 */ /* 0x004fc6000f8e10ff */
[----:B------:R0:W-:Y:S01]  /*3490*/  @P5 STS [R201+UR12+0x400], R158 ;  /* 0x0004009ec9005988 */ /* 0x0001e2000800080c */
[----:B------:R-:W-:-:S03]  /*34a0*/  LEA R149, R167, R134, 0x2 ;  /* 0x00000086a7957211 */ /* 0x000fc600078e10ff */
[----:B------:R-:W2:Y:S01]  /*34b0*/  @P5 LDG.E R151, desc[UR8][R152.64+0x4c] ;  /* 0x00004c0898975981 */ /* 0x000ea2000c1e1900 */
[-C--:B------:R-:W-:Y:S02]  /*34c0*/  @!P3 LEA R188, P5, R157, R2.reuse, 0x2 ;  /* 0x000000029dbcb211 */ /* 0x080fe400078a10ff */
[----:B------:R-:W-:Y:S01]  /*34d0*/  LEA R148, P6, R141, R2, 0x2 ;  /* 0x000000028d947211 */ /* 0x000fe200078c10ff */
[----:B------:R-:W5:Y:S01]  /*34e0*/  @P3 LDG.E R167, desc[UR8][R168.64+0xc] ;  /* 0x00000c08a8a73981 */ /* 0x000f62000c1e1900 */
[-C--:B------:R-:W-:Y:S02]  /*34f0*/  @!P3 LEA.HI.X R189, R157, R3.reuse, RZ, 0x2, P5 ;  /* 0x000000039dbdb211 */ /* 0x080fe400028f14ff */
[----:B------:R-:W-:Y:S01]  /*3500*/  LOP3.LUT P5, RZ, R149, 0xf, R138, 0xc8, !PT ;  /* 0x0000000f95ff7812 */ /* 0x000fe200078ac88a */
[----:B0-----:R-:W5:Y:S01]  /*3510*/  @!P0 LDG.E.128 R156, desc[UR8][R160.64+0x40] ;  /* 0x00004008a09c8981 */ /* 0x001f62000c1e1d00 */
[----:B------:R-:W-:Y:S02]  /*3520*/  LEA.HI.X R149, R141, R3, RZ, 0x2, P6 ;  /* 0x000000038d957211 */ /* 0x000fe400030f14ff */
[----:B------:R-:W-:Y:S01]  /*3530*/  LOP3.LUT P6, RZ, R165, 0xf, R150, 0xc8, !PT ;  /* 0x0000000fa5ff7812 */ /* 0x000fe200078cc896 */
[----:B------:R-:W5:Y:S04]  /*3540*/  @P0 LDG.E R138, desc[UR8][R160.64+0x40] ;  /* 0x00004008a08a0981 */ /* 0x000f68000c1e1900 */
[----:B------:R-:W5:Y:S04]  /*3550*/  @P0 LDG.E R150, desc[UR8][R160.64+0x44] ;  /* 0x00004408a0960981 */ /* 0x000f68000c1e1900 */
[----:B------:R-:W5:Y:S04]  /*3560*/  @!P1 LDG.E.128 R152, desc[UR8][R176.64+0x40] ;  /* 0x00004008b0989981 */ /* 0x000f68000c1e1d00 */
[----:B------:R-:W5:Y:S04]  /*3570*/  @P3 LDG.E R165, desc[UR8][R168.64+0x4] ;  /* 0x00000408a8a53981 */ /* 0x000f68000c1e1900 */
[----:B------:R0:W5:Y:S04]  /*3580*/  @!P2 LDG.E.128 R160, desc[UR8][R146.64+0x40] ;  /* 0x0000400892a0a981 */ /* 0x000168000c1e1d00 */
[----:B------:R-:W5:Y:S04]  /*3590*/  @!P5 LDG.E.128 R176, desc[UR8][R196.64] ;  /* 0x00000008c4b0d981 */ /* 0x000f68000c1e1d00 */
[----:B------:R-:W5:Y:S04]  /*35a0*/  @P6 LDG.E R180, desc[UR8][R198.64] ;  /* 0x00000008c6b46981 */ /* 0x000f68000c1e1900 */
[----:B------:R-:W5:Y:S04]  /*35b0*/  @P6 LDG.E R181, desc[UR8][R198.64+0x4] ;  /* 0x00000408c6b56981 */ /* 0x000f68000c1e1900 */
[----:B------:R-:W5:Y:S04]  /*35c0*/  @P6 LDG.E R182, desc[UR8][R198.64+0x8] ;  /* 0x00000808c6b66981 */ /* 0x000f68000c1e1900 */
[----:B------:R-:W5:Y:S04]  /*35d0*/  @P6 LDG.E R183, desc[UR8][R198.64+0xc] ;  /* 0x00000c08c6b76981 */ /* 0x000f68000c1e1900 */
[----:B------:R-:W5:Y:S04]  /*35e0*/  @P5 LDG.E R172, desc[UR8][R196.64] ;  /* 0x00000008c4ac5981 */ /* 0x000f68000c1e1900 */
[----:B------:R-:W5:Y:S04]  /*35f0*/  @P5 LDG.E R173, desc[UR8][R196.64+0x4] ;  /* 0x00000408c4ad5981 */ /* 0x000f68000c1e1900 */
[----:B------:R-:W5:Y:S04]  /*3600*/  @P5 LDG.E R174, desc[UR8][R196.64+0x8] ;  /* 0x00000808c4ae5981 */ /* 0x000f68000c1e1900 */
[----:B------:R-:W5:Y:S04]  /*3610*/  @P5 LDG.E R175, desc[UR8][R196.64+0xc] ;  /* 0x00000c08c4af5981 */ /* 0x000f68000c1e1900 */
[----:B------:R-:W5:Y:S04]  /*3620*/  @!P6 LDG.E.128 R184, desc[UR8][R198.64] ;  /* 0x00000008c6b8e981 */ /* 0x000f68000c1e1d00 */
[----:B------:R-:W5:Y:S04]  /*3630*/  @!P3 LDG.E.128 R188, desc[UR8][R188.64] ;  /* 0x00000008bcbcb981 */ /* 0x000f68000c1e1d00 */
[----:B------:R-:W5:Y:S04]  /*3640*/  @P4 LDG.E R168, desc[UR8][R148.64] ;  /* 0x0000000894a84981 */ /* 0x000f68000c1e1900 */
[----:B------:R-:W5:Y:S04]  /*3650*/  @P4 LDG.E R169, desc[UR8][R148.64+0x4] ;  /* 0x0000040894a94981 */ /* 0x000f68000c1e1900 */
[----:B------:R-:W5:Y:S04]  /*3660*/  @P4 LDG.E R170, desc[UR8][R148.64+0x8] ;  /* 0x0000080894aa4981 */ /* 0x000f68000c1e1900 */
[----:B------:R-:W5:Y:S04]  /*3670*/  @P4 LDG.E R171, desc[UR8][R148.64+0xc] ;  /* 0x00000c0894ab4981 */ /* 0x000f68000c1e1900 */
[----:B------:R-:W5:Y:S01]  /*3680*/  @!P4 LDG.E.128 R192, desc[UR8][R148.64] ;  /* 0x0000000894c0c981 */ /* 0x000f62000c1e1d00 */
[----:B0-----:R-:W-:Y:S01]  /*3690*/  IMAD.SHL.U32 R147, R139, 0x2, RZ ;  /* 0x000000028b937824 */ /* 0x001fe200078e00ff */
[----:B------:R-:W-:-:S04]  /*36a0*/  LEA R203, R203, UR6, 0x2 ;  /* 0x00000006cbcb7c11 */ /* 0x000fc8000f8e10ff */
[----:B------:R-:W-:Y:S01]  /*36b0*/  LOP3.LUT R144, R144, 0x87c, R147, 0xc8, !PT ;  /* 0x0000087c90907812 */ /* 0x000fe200078ec893 */
[----:B---3--:R-:W-:Y:S04]  /*36c0*/  @P0 STS [R201+UR12+0x480], R200 ;  /* 0x000480c8c9000988 */ /* 0x008fe8000800080c */
[----:B----4-:R-:W-:Y:S04]  /*36d0*/  @P1 STS [R201+UR12+0x100], R202 ;  /* 0x000100cac9001988 */ /* 0x010fe8000800080c */
[----:B------:R-:W-:Y:S04]  /*36e0*/  @P1 STS [R201+UR12+0x300], R204 ;  /* 0x000300ccc9001988 */ /* 0x000fe8000800080c */
[----:B------:R-:W-:Y:S04]  /*36f0*/  @P1 STS [R201+UR12+0x500], R206 ;  /* 0x000500cec9001988 */ /* 0x000fe8000800080c */
[----:B------:R-:W-:Y:S04]  /*3700*/  @P2 STS [R201+UR12+0x180], R208 ;  /* 0x000180d0c9002988 */ /* 0x000fe8000800080c */
[----:B------:R-:W-:Y:S04]  /*3710*/  @P2 STS [R201+UR12+0x380], R210 ;  /* 0x000380d2c9002988 */ /* 0x000fe8000800080c */
[----:B------:R-:W-:Y:S04]  /*3720*/  @P2 STS [R201+UR12+0x580], R212 ;  /* 0x000580d4c9002988 */ /* 0x000fe8000800080c */
[----:B--2---:R-:W-:Y:S04]  /*3730*/  STS [R201+UR12+0x600], R151 ;  /* 0x00060097c9007988 */ /* 0x004fe8000800080c */
[----:B-----5:R0:W-:Y:S04]  /*3740*/  @P0 STS [R201+UR12+0x80], R138 ;  /* 0x0000808ac9000988 */ /* 0x0201e8000800080c */
[----:B------:R2:W-:Y:S01]  /*3750*/  @P0 STS [R201+UR12+0x280], R150 ;  /* 0x00028096c9000988 */ /* 0x0005e2000800080c */
[----:B0-----:R-:W-:-:S03]  /*3760*/  SHF.L.U32 R138, R139, 0x4, RZ ;  /* 0x000000048b8a7819 */ /* 0x001fc600000006ff */
[----:B------:R2:W-:Y:S01]  /*3770*/  @!P0 STS [R201+UR12+0x80], R156 ;  /* 0x0000809cc9008988 */ /* 0x0005e2000800080c */
[----:B------:R-:W-:-:S03]  /*3780*/  LOP3.LUT R138, R138, 0x3f0, RZ, 0xc0, !PT ;  /* 0x000003f08a8a7812 */ /* 0x000fc600078ec0ff */
[----:B------:R2:W-:Y:S04]  /*3790*/  @!P0 STS [R201+UR12+0x280], R157 ;  /* 0x0002809dc9008988 */ /* 0x0005e8000800080c */
[----:B------:R2:W-:Y:S04]  /*37a0*/  @!P0 STS [R201+UR12+0x480], R158 ;  /* 0x0004809ec9008988 */ /* 0x0005e8000800080c */
[----:B------:R2:W-:Y:S04]  /*37b0*/  STS [R201+UR12+0x680], R159 ;  /* 0x0006809fc9007988 */ /* 0x0005e8000800080c */
[----:B------:R2:W-:Y:S04]  /*37c0*/  @!P1 STS [R201+UR12+0x100], R152 ;  /* 0x00010098c9009988 */ /* 0x0005e8000800080c */
[----:B------:R2:W-:Y:S04]  /*37d0*/  @!P1 STS [R201+UR12+0x300], R153 ;  /* 0x00030099c9009988 */ /* 0x0005e8000800080c */
[----:B------:R2:W-:Y:S04]  /*37e0*/  @!P1 STS [R201+UR12+0x500], R154 ;  /* 0x0005009ac9009988 */ /* 0x0005e8000800080c */
[----:B------:R2:W-:Y:S04]  /*37f0*/  STS [R201+UR12+0x700], R155 ;  /* 0x0007009bc9007988 */ /* 0x0005e8000800080c */
[----:B------:R2:W-:Y:S04]  /*3800*/  @!P2 STS [R201+UR12+0x180], R160 ;  /* 0x000180a0c900a988 */ /* 0x0005e8000800080c */
[----:B------:R2:W-:Y:S04]  /*3810*/  @!P2 STS [R201+UR12+0x380], R161 ;  /* 0x000380a1c900a988 */ /* 0x0005e8000800080c */
[----:B------:R2:W-:Y:S04]  /*3820*/  @!P2 STS [R201+UR12+0x580], R162 ;  /* 0x000580a2c900a988 */ /* 0x0005e8000800080c */
[----:B------:R2:W-:Y:S04]  /*3830*/  STS [R144+UR12+0x780], R163 ;  /* 0x000780a390007988 */ /* 0x0005e8000800080c */
[----:B------:R2:W-:Y:S04]  /*3840*/  @!P5 STS.128 [R203], R176 ;  /* 0x000000b0cb00d388 */ /* 0x0005e80000000c00 */
[----:B------:R2:W-:Y:S04]  /*3850*/  @P6 STS.128 [R203+0x400], R180 ;  /* 0x000400b4cb006388 */ /* 0x0005e80000000c00 */
[----:B------:R2:W-:Y:S04]  /*3860*/  @P3 STS.128 [R203+0x800], R164 ;  /* 0x000800a4cb003388 */ /* 0x0005e80000000c00 */
[----:B------:R2:W-:Y:S04]  /*3870*/  @P5 STS.128 [R203], R172 ;  /* 0x000000accb005388 */ /* 0x0005e80000000c00 */
[----:B------:R2:W-:Y:S04]  /*3880*/  @!P6 STS.128 [R203+0x400], R184 ;  /* 0x000400b8cb00e388 */ /* 0x0005e80000000c00 */
[----:B------:R2:W-:Y:S04]  /*3890*/  @!P3 STS.128 [R203+0x800], R188 ;  /* 0x000800bccb00b388 */ /* 0x0005e80000000c00 */
[----:B------:R2:W-:Y:S04]  /*38a0*/  @P4 STS.128 [R138+UR6+0xc00], R168 ;  /* 0x000c00a88a004988 */ /* 0x0005e80008000c06 */
[----:B------:R2:W-:Y:S01]  /*38b0*/  @!P4 STS.128 [R138+UR6+0xc00], R192 ;  /* 0x000c00c08a00c988 */ /* 0x0005e20008000c06 */
[----:B------:R-:W-:Y:S05]  /*38c0*/  BRA `(.L_x_10) ;  /* 0x0000000800ac7947 */ /* 0x000fea0003800000 */
.L_x_3:
[----:B------:R-:W1:Y:S01]  /*38d0*/  LDCU UR4, c[0x0][0x388] ;  /* 0x00007100ff0477ac */ /* 0x000e620008000800 */
[----:B------:R-:W-:Y:S02]  /*38e0*/  IADD3 R138, PT, PT, R142, 0x8, RZ ;  /* 0x000000088e8a7810 */ /* 0x000fe40007ffe0ff */
[----:B-1----:R-:W-:-:S04]  /*38f0*/  MOV R145, UR4 ;  /* 0x0000000400917c02 */ /* 0x002fc80008000f00 */
[----:B------:R-:W-:-:S13]  /*3900*/  ISETP.GE.AND P0, PT, R138, R145, PT ;  /* 0x000000918a00720c */ /* 0x000fda0003f06270 */
[----:B------:R-:W-:Y:S05]  /*3910*/  @P0 BRA `(.L_x_11) ;  /* 0x00000008008c0947 */ /* 0x000fea0003800000 */
[----:B------:R-:W1:Y:S01]  /*3920*/  S2R R139, SR_TID.X ;  /* 0x00000000008b7919 */ /* 0x000e620000002100 */
[----:B------:R-:W2:Y:S08]  /*3930*/  S2UR UR5, SR_CgaCtaId ;  /* 0x00000000000579c3 */ /* 0x000eb00000008800 */
[----:B------:R-:W3:Y:S01]  /*3940*/  LDC R169, c[0x0][0x384] ;  /* 0x0000e100ffa97b82 */ /* 0x000ee20000000800 */
[C---:B-1----:R-:W-:Y:S01]  /*3950*/  LOP3.LUT R138, R139.reuse, 0x3e, RZ, 0xc0, !PT ;  /* 0x0000003e8b8a7812 */ /* 0x042fe200078ec0ff */
[----:B------:R-:W-:-:S03]  /*3960*/  IMAD.SHL.U32 R167, R139, 0x4, RZ ;  /* 0x000000048ba77824 */ /* 0x000fc600078e00ff */
[----:B------:R-:W-:Y:S02]  /*3970*/  SHF.R.U32.HI R144, RZ, 0x1, R138 ;  /* 0x00000001ff907819 */ /* 0x000fe4000001168a */
[----:B------:R-:W-:-:S05]  /*3980*/  LOP3.LUT R138, R167, 0x4, RZ, 0xc0, !PT ;  /* 0x00000004a78a7812 */ /* 0x000fca00078ec0ff */
[----:B------:R-:W-:-:S04]  /*3990*/  IMAD R160, R144, R145, R138 ;  /* 0x0000009190a07224 */ /* 0x000fc800078e028a */
[C---:B------:R-:W-:Y:S01]  /*39a0*/  IMAD.WIDE.U32 R156, R160.reuse, 0x4, R132 ;  /* 0x00000004a09c7825 */ /* 0x040fe200078e0084 */
[----:B------:R-:W-:-:S04]  /*39b0*/  SHF.L.U32 R149, R160, 0x2, RZ ;  /* 0x00000002a0957819 */ /* 0x000fc800000006ff */
[----:B------:R-:W-:-:S04]  /*39c0*/  IADD3 R138, PT, PT, R136, 0x20, R149 ;  /* 0x00000020888a7810 */ /* 0x000fc80007ffe095 */
[----:B------:R-:W-:Y:S02]  /*39d0*/  LOP3.LUT P4, RZ, R138, 0xf, RZ, 0xc0, !PT ;  /* 0x0000000f8aff7812 */ /* 0x000fe4000788c0ff */
[C---:B------:R-:W-:Y:S01]  /*39e0*/  LEA R165, R145.reuse, R160, 0x5 ;  /* 0x000000a091a57211 */ /* 0x040fe200078e28ff */
[----:B------:R-:W-:-:S10]  /*39f0*/  IMAD R160, R145, 0x40, R160 ;  /* 0x0000004091a07824 */ /* 0x000fd400078e02a0 */
[----:B------:R-:W4:Y:S01]  /*3a00*/  @!P4 LDG.E.128 R148, desc[UR8][R156.64+0x20] ;  /* 0x000020089c94c981 */ /* 0x000f22000c1e1d00 */
[----:B------:R-:W-:Y:S02]  /*3a10*/  SHF.L.U32 R153, R165, 0x2, RZ ;  /* 0x00000002a5997819 */ /* 0x000fe400000006ff */
[----:B------:R-:W-:Y:S01]  /*3a20*/  LEA R179, R145, R160, 0x5 ;  /* 0x000000a091b37211 */ /* 0x000fe200078e28ff */
[----:B------:R-:W5:Y:S01]  /*3a30*/  @P4 LDG.E R152, desc[UR8][R156.64+0x20] ;  /* 0x000020089c984981 */ /* 0x000f62000c1e1900 */
[----:B------:R-:W-:Y:S02]  /*3a40*/  IADD3 R138, PT, PT, R136, 0x20, R153 ;  /* 0x00000020888a7810 */ /* 0x000fe40007ffe099 */
[----:B------:R-:W-:Y:S01]  /*3a50*/  SHF.L.U32 R153, R160, 0x2, RZ ;  /* 0x00000002a0997819 */ /* 0x000fe200000006ff */
[----:B------:R-:W5:Y:S01]  /*3a60*/  @P4 LDG.E R158, desc[UR8][R156.64+0x28] ;  /* 0x000028089c9e4981 */ /* 0x000f62000c1e1900 */
[----:B------:R-:W-:Y:S02]  /*3a70*/  LOP3.LUT P3, RZ, R138, 0xf, RZ, 0xc0, !PT ;  /* 0x0000000f8aff7812 */ /* 0x000fe4000786c0ff */
[----:B------:R-:W-:Y:S01]  /*3a80*/  IADD3 R138, PT, PT, R136, 0x20, R153 ;  /* 0x00000020888a7810 */ /* 0x000fe20007ffe099 */
[----:B------:R-:W5:Y:S01]  /*3a90*/  @P4 LDG.E R154, desc[UR8][R156.64+0x24] ;  /* 0x000024089c9a4981 */ /* 0x000f62000c1e1900 */
[----:B------:R-:W-:-:S02]  /*3aa0*/  SHF.L.U32 R153, R179, 0x2, RZ ;  /* 0x00000002b3997819 */ /* 0x000fc400000006ff */
[----:B------:R-:W-:Y:S02]  /*3ab0*/  LOP3.LUT P2, RZ, R138, 0xf, RZ, 0xc0, !PT ;  /* 0x0000000f8aff7812 */ /* 0x000fe4000784c0ff */
[----:B------:R-:W-:Y:S01]  /*3ac0*/  IADD3 R138, PT, PT, R136, 0x20, R153 ;  /* 0x00000020888a7810 */ /* 0x000fe20007ffe099 */
[----:B------:R-:W-:-:S03]  /*3ad0*/  IMAD.WIDE.U32 R164, R165, 0x4, R132 ;  /* 0x00000004a5a47825 */ /* 0x000fc600078e0084 */
[----:B------:R-:W-:Y:S02]  /*3ae0*/  LOP3.LUT P1, RZ, R138, 0xf, RZ, 0xc0, !PT ;  /* 0x0000000f8aff7812 */ /* 0x000fe4000782c0ff */
[----:B------:R-:W5:Y:S01]  /*3af0*/  @P3 LDG.E R155, desc[UR8][R164.64+0x2c] ;  /* 0x00002c08a49b3981 */ /* 0x000f62000c1e1900 */
[----:B------:R-:W-:-:S04]  /*3b00*/  IMAD.WIDE.U32 R160, R160, 0x4, R132 ;  /* 0x00000004a0a07825 */ /* 0x000fc800078e0084 */
[----:B------:R-:W-:Y:S01]  /*3b10*/  IMAD.WIDE.U32 R178, R179, 0x4, R132 ;  /* 0x00000004b3b27825 */ /* 0x000fe200078e0084 */
[----:B------:R-:W5:Y:S01]  /*3b20*/  @P2 LDG.E R159, desc[UR8][R160.64+0x2c] ;  /* 0x00002c08a09f2981 */ /* 0x000f62000c1e1900 */
[----:B------:R-:W1:Y:S02]  /*3b30*/  S2UR UR7, SR_SWINHI ;  /* 0x00000000000779c3 */ /* 0x000e640000002f00 */
[C---:B------:R-:W-:Y:S01]  /*3b40*/  IMAD.SHL.U32 R138, R139.reuse, 0x800, RZ ;  /* 0x000008008b8a7824 */ /* 0x040fe200078e00ff */
[----:B------:R-:W-:Y:S01]  /*3b50*/  UMOV UR4, 0x400 ;  /* 0x0000040000047882 */ /* 0x000fe20000000000 */
[----:B------:R-:W5:Y:S03]  /*3b60*/  @P1 LDG.E R163, desc[UR8][R178.64+0x2c] ;  /* 0x00002c08b2a31981 */ /* 0x000f66000c1e1900 */
[----:B------:R-:W-:Y:S01]  /*3b70*/  LOP3.LUT R199, R138, 0x800, RZ, 0xc0, !PT ;  /* 0x000008008ac77812 */ /* 0x000fe200078ec0ff */
[----:B------:R-:W5:Y:S03]  /*3b80*/  @P3 LDG.E R198, desc[UR8][R164.64+0x24] ;  /* 0x00002408a4c63981 */ /* 0x000f66000c1e1900 */
[----:B------:R-:W-:Y:S01]  /*3b90*/  LEA R199, R144, R199, 0x2 ;  /* 0x000000c790c77211 */ /* 0x000fe200078e10ff */
[----:B------:R-:W5:Y:S01]  /*3ba0*/  @P3 LDG.E R200, desc[UR8][R164.64+0x28] ;  /* 0x00002808a4c83981 */ /* 0x000f62000c1e1900 */
[----:B------:R-:W-:Y:S01]  /*3bb0*/  LOP3.LUT R144, R139, 0x20, RZ, 0xc0, !PT ;  /* 0x000000208b907812 */ /* 0x000fe200078ec0ff */
[----:B--2---:R-:W-:-:S02]  /*3bc0*/  ULEA UR12, UR5, UR4, 0x18 ;  /* 0x00000004050c7291 */ /* 0x004fc4000f8ec0ff */
[----:B------:R-:W-:Y:S01]  /*3bd0*/  UIADD3 UR4, UPT, UPT, UR4, 0x2000, URZ ;  /* 0x0000200004047890 */ /* 0x000fe2000fffe0ff */
[----:B------:R-:W-:Y:S01]  /*3be0*/  SHF.R.U32.HI R144, RZ, 0x5, R144 ;  /* 0x00000005ff907819 */ /* 0x000fe20000011690 */
[----:B------:R-:W2:Y:S01]  /*3bf0*/  @P2 LDG.E R202, desc[UR8][R160.64+0x20] ;  /* 0x00002008a0ca2981 */ /* 0x000ea2000c1e1900 */
[----:B---3--:R-:W-:Y:S01]  /*3c00*/  SHF.L.U32 R153, R169, 0x3, RZ ;  /* 0x00000003a9997819 */ /* 0x008fe200000006ff */
[----:B------:R-:W-:Y:S01]  /*3c10*/  ULEA UR6, UR5, UR4, 0x18 ;  /* 0x0000000405067291 */ /* 0x000fe2000f8ec0ff */
[----:B------:R-:W-:Y:S01]  /*3c20*/  SHF.L.U32 R162, R144, 0x7, RZ ;  /* 0x0000000790a27819 */ /* 0x000fe200000006ff */
[----:B------:R-:W3:Y:S01]  /*3c30*/  @P2 LDG.E R204, desc[UR8][R160.64+0x24] ;  /* 0x00002408a0cc2981 */ /* 0x000ee2000c1e1900 */
[C---:B------:R-:W-:Y:S02]  /*3c40*/  LOP3.LUT R166, R167.reuse, 0x7c, RZ, 0xc0, !PT ;  /* 0x0000007ca7a67812 */ /* 0x040fe400078ec0ff */
[----:B------:R-:W-:Y:S01]  /*3c50*/  LOP3.LUT R162, R162, 0x7c, R167, 0xf8, !PT ;  /* 0x0000007ca2a27812 */ /* 0x000fe200078ef8a7 */
[----:B------:R-:W3:Y:S01]  /*3c60*/  @P2 LDG.E R206, desc[UR8][R160.64+0x28] ;  /* 0x00002808a0ce2981 */ /* 0x000ee2000c1e1900 */
[----:B------:R-:W-:Y:S01]  /*3c70*/  LOP3.LUT R167, R167, 0x300, RZ, 0xfc, !PT ;  /* 0x00000300a7a77812 */ /* 0x000fe200078efcff */
[----:B------:R-:W-:Y:S01]  /*3c80*/  UMOV UR4, UR6 ;  /* 0x0000000600047c82 */ /* 0x000fe20008000000 */
[----:B-1----:R-:W-:Y:S01]  /*3c90*/  UMOV UR5, UR7 ;  /* 0x0000000700057c82 */ /* 0x002fe20008000000 */
[----:B------:R-:W3:Y:S01]  /*3ca0*/  @P1 LDG.E R208, desc[UR8][R178.64+0x20] ;  /* 0x00002008b2d01981 */ /* 0x000ee2000c1e1900 */
[----:B------:R-:W-:Y:S01]  /*3cb0*/  LEA R167, R167, UR4, 0x2 ;  /* 0x00000004a7a77c11 */ /* 0x000fe2000f8e10ff */
[----:B------:R-:W-:-:S02]  /*3cc0*/  IMAD R166, R144, R169, R166 ;  /* 0x000000a990a67224 */ /* 0x000fc400078e02a6 */
[----:B------:R-:W3:Y:S01]  /*3cd0*/  @P1 LDG.E R210, desc[UR8][R178.64+0x24] ;  /* 0x00002408b2d21981 */ /* 0x000ee2000c1e1900 */
[----:B------:R-:W-:Y:S02]  /*3ce0*/  IADD3 R167, PT, PT, R167, 0x1000, RZ ;  /* 0x00001000a7a77810 */ /* 0x000fe40007ffe0ff */
[----:B------:R-:W-:Y:S01]  /*3cf0*/  IADD3 R173, PT, PT, R166, R153, RZ ;  /* 0x00000099a6ad7210 */ /* 0x000fe20007ffe0ff */
[----:B------:R-:W3:Y:S01]  /*3d00*/  @P1 LDG.E R212, desc[UR8][R178.64+0x28] ;  /* 0x00002808b2d41981 */ /* 0x000ee2000c1e1900 */
[----:B------:R-:W-:-:S05]  /*3d10*/  LEA R196, R169, R166, 0x1 ;  /* 0x000000a6a9c47211 */ /* 0x000fca00078e08ff */
[----:B------:R-:W-:Y:S01]  /*3d20*/  IMAD.IADD R171, R196, 0x1, R153 ;  /* 0x00000001c4ab7824 */ /* 0x000fe200078e0299 */
[----:B----4-:R-:W-:Y:S04]  /*3d30*/  @!P4 STS [R199+UR12+0x1000], R148 ;  /* 0x00100094c700c988 */ /* 0x010fe8000800080c */
[----:B------:R1:W-:Y:S04]  /*3d40*/  @!P4 STS [R199+UR12+0x1200], R149 ;  /* 0x00120095c700c988 */ /* 0x0003e8000800080c */
[----:B------:R4:W-:Y:S04]  /*3d50*/  @!P4 STS [R199+UR12+0x1400], R150 ;  /* 0x00140096c700c988 */ /* 0x0009e8000800080c */
[----:B------:R-:W3:Y:S01]  /*3d60*/  @P4 LDG.E R151, desc[UR8][R156.64+0x2c] ;  /* 0x00002c089c974981 */ /* 0x000ee2000c1e1900 */
[----:B-1----:R-:W-:Y:S01]  /*3d70*/  IMAD.WIDE.U32 R148, R153, 0x4, R146 ;  /* 0x0000000499947825 */ /* 0x002fe200078e0092 */
[----:B------:R-:W-:-:S02]  /*3d80*/  IADD3 R147, PT, PT, R141, R153, RZ ;  /* 0x000000998d937210 */ /* 0x000fc40007ffe0ff */
[----:B------:R-:W-:-:S03]  /*3d90*/  LEA R146, P0, R141, R148, 0x2 ;  /* 0x000000948d927211 */ /* 0x000fc600078010ff */
[----:B----4-:R-:W-:Y:S01]  /*3da0*/  IMAD.U32 R150, R147, 0x4, R134 ;  /* 0x0000000493967824 */ /* 0x010fe200078e0086 */
[----:B------:R-:W-:-:S04]  /*3db0*/  LEA.HI.X R147, R141, R149, RZ, 0x2, P0 ;  /* 0x000000958d937211 */ /* 0x000fc800000f14ff */
[----:B------:R-:W-:Y:S02]  /*3dc0*/  LOP3.LUT P0, RZ, R150, 0xf, R167, 0xc8, !PT ;  /* 0x0000000f96ff7812 */ /* 0x000fe4000780c8a7 */
[----:B------:R-:W-:Y:S01]  /*3dd0*/  LEA R150, R162, UR4, 0x2 ;  /* 0x00000004a2967c11 */ /* 0x000fe2000f8e10ff */
[----:B-----5:R1:W-:Y:S01]  /*3de0*/  @P4 STS [R199+UR12+0x1000], R152 ;  /* 0x00100098c7004988 */ /* 0x0203e2000800080c */
[----:B------:R-:W-:Y:S02]  /*3df0*/  IMAD.WIDE.U32 R188, R166, 0x4, R148 ;  /* 0x00000004a6bc7825 */ /* 0x000fe400078e0094 */
[----:B------:R-:W-:Y:S01]  /*3e00*/  IADD3 R167, PT, PT, R150, 0x1000, RZ ;  /* 0x0000100096a77810 */ /* 0x000fe20007ffe0ff */
[----:B------:R4:W-:Y:S04]  /*3e10*/  @P4 STS [R199+UR12+0x1400], R158 ;  /* 0x0014009ec7004988 */ /* 0x0009e8000800080c */
[----:B------:R5:W-:Y:S01]  /*3e20*/  @P4 STS [R199+UR12+0x1200], R154 ;  /* 0x0012009ac7004988 */ /* 0x000be2000800080c */
[----:B-1----:R-:W-:-:S02]  /*3e30*/  LEA R152, R169, R166, 0x2 ;  /* 0x000000a6a9987211 */ /* 0x002fc400078e10ff */
[-C--:B------:R-:W-:Y:S01]  /*3e40*/  LEA R166, R173, R134.reuse, 0x2 ;  /* 0x00000086ada67211 */ /* 0x080fe200078e10ff */
[----:B------:R-:W-:Y:S01]  /*3e50*/  IMAD.WIDE.U32 R196, R196, 0x4, R148 ;  /* 0x00000004c4c47825 */ /* 0x000fe200078e0094 */
[----:B----4-:R-:W-:Y:S01]  /*3e60*/  LOP3.LUT R158, R162, 0x100, RZ, 0xfc, !PT ;  /* 0x00000100a29e7812 */ /* 0x010fe200078efcff */
[----:B------:R-:W4:Y:S01]  /*3e70*/  @P3 LDG.E R150, desc[UR8][R164.64+0x20] ;  /* 0x00002008a4963981 */ /* 0x000f22000c1e1900 */
[----:B------:R-:W-:Y:S02]  /*3e80*/  LOP3.LUT P4, RZ, R166, 0xf, R167, 0xc8, !PT ;  /* 0x0000000fa6ff7812 */ /* 0x000fe4000788c8a7 */
[----:B------:R-:W-:Y:S01]  /*3e90*/  LOP3.LUT R166, R162, 0x200, RZ, 0xfc, !PT ;  /* 0x00000200a2a67812 */ /* 0x000fe200078efcff */
[----:B------:R-:W4:Y:S01]  /*3ea0*/  @P0 LDG.E R170, desc[UR8][R146.64+0x8] ;  /* 0x0000080892aa0981 */ /* 0x000f22000c1e1900 */
[----:B------:R-:W-:Y:S02]  /*3eb0*/  LEA R162, R158, UR4, 0x2 ;  /* 0x000000049ea27c11 */ /* 0x000fe4000f8e10ff */
[C---:B------:R-:W-:Y:S01]  /*3ec0*/  IADD3 R169, PT, PT, R152.reuse, R153, RZ ;  /* 0x0000009998a97210 */ /* 0x040fe20007ffe0ff */
[----:B------:R-:W-:Y:S01]  /*3ed0*/  IMAD.WIDE.U32 R148, R152, 0x4, R148 ;  /* 0x0000000498947825 */ /* 0x000fe200078e0094 */
[----:B------:R-:W-:Y:S01]  /*3ee0*/  LEA R166, R166, UR4, 0x2 ;  /* 0x00000004a6a67c11 */ /* 0x000fe2000f8e10ff */
[----:B-----5:R1:W5:Y:S01]  /*3ef0*/  @!P3 LDG.E.128 R152, desc[UR8][R164.64+0x20] ;  /* 0x00002008a498b981 */ /* 0x020362000c1e1d00 */
[-C--:B------:R-:W-:Y:S01]  /*3f00*/  LEA R167, R171, R134.reuse, 0x2 ;  /* 0x00000086aba77211 */ /* 0x080fe200078e10ff */
[----:B------:R-:W-:Y:S01]  /*3f10*/  VIADD R168, R162, 0x1000 ;  /* 0x00001000a2a87836 */ /* 0x000fe20000000000 */
[----:B------:R-:W-:Y:S01]  /*3f20*/  LEA R162, R169, R134, 0x2 ;  /* 0x00000086a9a27211 */ /* 0x000fe200078e10ff */
[----:B------:R-:W5:Y:S04]  /*3f30*/  @!P2 LDG.E.128 R156, desc[UR8][R160.64+0x20] ;  /* 0x00002008a09ca981 */ /* 0x000f68000c1e1d00 */
[----:B------:R-:W5:Y:S01]  /*3f40*/  @!P4 LDG.E.128 R172, desc[UR8][R188.64] ;  /* 0x00000008bcacc981 */ /* 0x000f62000c1e1d00 */
[----:B-1----:R-:W-:-:S02]  /*3f50*/  IADD3 R165, PT, PT, R166, 0x1000, RZ ;  /* 0x00001000a6a57810 */ /* 0x002fc40007ffe0ff */
[----:B------:R-:W-:Y:S01]  /*3f60*/  LOP3.LUT P5, RZ, R167, 0xf, R168, 0xc8, !PT ;  /* 0x0000000fa7ff7812 */ /* 0x000fe200078ac8a8 */
[----:B------:R-:W5:Y:S01]  /*3f70*/  @P4 LDG.E R164, desc[UR8][R188.64] ;  /* 0x00000008bca44981 */ /* 0x000f62000c1e1900 */
[----:B------:R-:W-:-:S03]  /*3f80*/  LOP3.LUT P6, RZ, R162, 0xf, R165, 0xc8, !PT ;  /* 0x0000000fa2ff7812 */ /* 0x000fc600078cc8a5 */
        /* <DEDUP_REMOVED lines=17> */
[----:B------:R1:W5:Y:S01]  /*40a0*/  @!P0 LDG.E.128 R192, desc[UR8][R146.64] ;  /* 0x0000000892c08981 */ /* 0x000362000c1e1d00 */
[----:B------:R-:W-:-:S02]  /*40b0*/  SHF.L.U32 R201, R139, 0x1, RZ ;  /* 0x000000018bc97819 */ /* 0x000fc400000006ff */
[----:B-1----:R-:W-:-:S04]  /*40c0*/  @!P4 SHF.L.U32 R146, R139, 0x4, RZ ;  /* 0x000000048b92c819 */ /* 0x002fc800000006ff */
[----:B------:R-:W-:Y:S01]  /*40d0*/  @!P4 LOP3.LUT R147, R146, 0x1f0, RZ, 0xc0, !PT ;  /* 0x000001f09293c812 */ /* 0x000fe200078ec0ff */
[----:B------:R-:W-:-:S03]  /*40e0*/  @P4 IMAD.SHL.U32 R146, R139, 0x10, RZ ;  /* 0x000000108b924824 */ /* 0x000fc600078e00ff */
[----:B------:R-:W-:Y:S02]  /*40f0*/  @!P4 LEA R147, R144, R147, 0x9 ;  /* 0x000000939093c211 */ /* 0x000fe400078e48ff */
[----:B------:R-:W-:Y:S02]  /*4100*/  @P4 LOP3.LUT R149, R146, 0x1f0, RZ, 0xc0, !PT ;  /* 0x000001f092954812 */ /* 0x000fe400078ec0ff */
[----:B------:R-:W-:Y:S02]  /*4110*/  LOP3.LUT R138, R138, 0x87c, R201, 0xc8, !PT ;  /* 0x0000087c8a8a7812 */ /* 0x000fe400078ec8c9 */
[----:B------:R-:W-:Y:S01]  /*4120*/  @!P4 IADD3 R147, PT, PT, R147, UR6, RZ ;  /* 0x000000069393cc10 */ /* 0x000fe2000fffe0ff */
[----:B------:R1:W-:Y:S01]  /*4130*/  @P3 STS [R199+UR12+0x1280], R198 ;  /* 0x001280c6c7003988 */ /* 0x0003e2000800080c */
[----:B------:R-:W-:-:S03]  /*4140*/  @P4 LEA R149, R144, R149, 0x9 ;  /* 0x0000009590954211 */ /* 0x000fc600078e48ff */
[----:B------:R1:W-:Y:S04]  /*4150*/  @P3 STS [R199+UR12+0x1480], R200 ;  /* 0x001480c8c7003988 */ /* 0x0003e8000800080c */
[----:B--2---:R1:W-:Y:S04]  /*4160*/  @P2 STS [R199+UR12+0x1100], R202 ;  /* 0x001100cac7002988 */ /* 0x0043e8000800080c */
[----:B---3--:R1:W-:Y:S04]  /*4170*/  @P2 STS [R199+UR12+0x1300], R204 ;  /* 0x001300ccc7002988 */ /* 0x0083e8000800080c */
[----:B------:R1:W-:Y:S04]  /*4180*/  @P2 STS [R199+UR12+0x1500], R206 ;  /* 0x001500cec7002988 */ /* 0x0003e8000800080c */
[----:B------:R1:W-:Y:S04]  /*4190*/  @P1 STS [R199+UR12+0x1180], R208 ;  /* 0x001180d0c7001988 */ /* 0x0003e8000800080c */
[----:B------:R1:W-:Y:S04]  /*41a0*/  @P1 STS [R199+UR12+0x1380], R210 ;  /* 0x001380d2c7001988 */ /* 0x0003e8000800080c */
[----:B------:R1:W-:Y:S01]  /*41b0*/  @P1 STS [R199+UR12+0x1580], R212 ;  /* 0x001580d4c7001988 */ /* 0x0003e2000800080c */
[----:B------:R-:W-:-:S02]  /*41c0*/  @P0 LOP3.LUT R144, R146, 0x3f0, RZ, 0xc0, !PT ;  /* 0x000003f092900812 */ /* 0x000fc400078ec0ff */
[----:B------:R-:W-:Y:S01]  /*41d0*/  @!P0 LOP3.LUT R146, R146, 0x3f0, RZ, 0xc0, !PT ;  /* 0x000003f092928812 */ /* 0x000fe200078ec0ff */
[----:B------:R1:W-:Y:S04]  /*41e0*/  STS [R199+UR12+0x1600], R151 ;  /* 0x00160097c7007988 */ /* 0x0003e8000800080c */
[----:B----4-:R1:W-:Y:S04]  /*41f0*/  @P3 STS [R199+UR12+0x1080], R150 ;  /* 0x00108096c7003988 */ /* 0x0103e8000800080c */
[----:B-----5:R1:W-:Y:S04]  /*4200*/  @!P3 STS [R199+UR12+0x1080], R152 ;  /* 0x00108098c700b988 */ /* 0x0203e8000800080c */
        /* <DEDUP_REMOVED lines=11> */
[----:B------:R1:W-:Y:S01]  /*42c0*/  @!P4 STS.128 [R147+0x1000], R172 ;  /* 0x001000ac9300c388 */ /* 0x0003e20000000c00 */
[----:B------:R-:W-:-:S05]  /*42d0*/  @P4 IADD3 R147, PT, PT, R149, UR6, RZ ;  /* 0x0000000695934c10 */ /* 0x000fca000fffe0ff */
[----:B------:R1:W-:Y:S04]  /*42e0*/  @P5 STS.128 [R147+0x1400], R176 ;  /* 0x001400b093005388 */ /* 0x0003e80000000c00 */
[----:B------:R1:W-:Y:S04]  /*42f0*/  @P6 STS.128 [R147+0x1800], R180 ;  /* 0x001800b493006388 */ /* 0x0003e80000000c00 */
[----:B------:R1:W-:Y:S04]  /*4300*/  @P4 STS.128 [R147+0x1000], R164 ;  /* 0x001000a493004388 */ /* 0x0003e80000000c00 */
[----:B------:R1:W-:Y:S04]  /*4310*/  @!P5 STS.128 [R147+0x1400], R184 ;  /* 0x001400b89300d388 */ /* 0x0003e80000000c00 */
[----:B------:R1:W-:Y:S04]  /*4320*/  @!P6 STS.128 [R147+0x1800], R188 ;  /* 0x001800bc9300e388 */ /* 0x0003e80000000c00 */
[----:B------:R1:W-:Y:S04]  /*4330*/  @P0 STS.128 [R144+UR6+0x1c00], R168 ;  /* 0x001c00a890000988 */ /* 0x0003e80008000c06 */
[----:B------:R1:W-:Y:S02]  /*4340*/  @!P0 STS.128 [R146+UR6+0x1c00], R192 ;  /* 0x001c00c092008988 */ /* 0x0003e40008000c06 */
.L_x_11:
[----:B------:R-:W-:Y:S05]  /*4350*/  WARPSYNC.ALL ;  /* 0x0000000000007948 */ /* 0x000fea0003800000 */
[----:B------:R-:W-:Y:S08]  /*4360*/  BAR.SYNC.DEFER_BLOCKING 0x0 ;  /* 0x0000000000007b1d */ /* 0x000ff00000010000 */
[----:B------:R-:W-:Y:S06]  /*4370*/  BAR.SYNC.DEFER_BLOCKING 0x0 ;  /* 0x0000000000007b1d */ /* 0x000fec0000010000 */
.L_x_10:
[----:B------:R-:W1:Y:S01]  /*4380*/  LDCU UR4, c[0x0][0x384] ;  /* 0x00007080ff0477ac */ /* 0x000e620008000800 */
[----:B------:R-:W-:Y:S02]  /*4390*/  IADD3 R142, PT, PT, R142, 0x10, RZ ;  /* 0x000000108e8e7810 */ /* 0x000fe40007ffe0ff */
[----:B------:R-:W-:Y:S02]  /*43a0*/  IADD3 R132, P1, PT, R132, 0x40, RZ ;  /* 0x0000004084847810 */ /* 0x000fe40007f3e0ff */
[----:B------:R-:W-:Y:S02]  /*43b0*/  ISETP.GE.AND P0, PT, R142, R145, PT ;  /* 0x000000918e00720c */ /* 0x000fe40003f06270 */
[----:B------:R-:W-:Y:S02]  /*43c0*/  IADD3 R136, P2, PT, R136, 0x40, RZ ;  /* 0x0000004088887810 */ /* 0x000fe40007f5e0ff */
[----:B------:R-:W-:Y:S02]  /*43d0*/  IADD3.X R133, PT, PT, RZ, R133, RZ, P1, !PT ;  /* 0x00000085ff857210 */ /* 0x000fe40000ffe4ff */
[----:B------:R-:W-:Y:S01]  /*43e0*/  IADD3.X R137, PT, PT, RZ, R137, RZ, P2, !PT ;  /* 0x00000089ff897210 */ /* 0x000fe200017fe4ff */
[----:B-1----:R-:W-:Y:S01]  /*43f0*/  IMAD.U32 R147, RZ, RZ, UR4 ;  /* 0x00000004ff937e24 */ /* 0x002fe2000f8e00ff */
[----:B------:R-:W-:Y:S05]  /*4400*/  WARPSYNC.ALL ;  /* 0x0000000000007948 */ /* 0x000fea0003800000 */
[----:B------:R-:W-:-:S05]  /*4410*/  SHF.L.U32 R145, R147, 0x4, RZ ;  /* 0x0000000493917819 */ /* 0x000fca00000006ff */
[----:B------:R-:W-:Y:S01]  /*4420*/  IMAD.WIDE.U32 R134, R145, 0x4, R134 ;  /* 0x0000000491867825 */ /* 0x000fe200078e0086 */
[----:B------:R-:W-:Y:S06]  /*4430*/  BAR.SYNC.DEFER_BLOCKING 0x0 ;  /* 0x0000000000007b1d */ /* 0x000fec0000010000 */
[----:B------:R-:W-:Y:S05]  /*4440*/  @!P0 BRA `(.L_x_12) ;  /* 0xffffffcc00288947 */ /* 0x000fea000383ffff */
.L_x_2:
[----:B0-----:R-:W0:Y:S01]  /*4450*/  S2R R15, SR_TID.X ;  /* 0x00000000000f7919 */ /* 0x001e220000002100 */
[----:B------:R-:W-:Y:S01]  /*4460*/  PLOP3.LUT P0, PT, PT, PT, PT, 0x80, 0x8 ;  /* 0x000000000008781c */ /* 0x000fe20003f0f070 */
[----:B------:R-:W1:Y:S01]  /*4470*/  S2R R4, SR_CTAID.X ;  /* 0x0000000000047919 */ /* 0x000e620000002500 */
[----:B------:R-:W3:Y:S01]  /*4480*/  S2R R5, SR_CTAID.Y ;  /* 0x0000000000057919 */ /* 0x000ee20000002600 */
[C---:B0-----:R-:W-:Y:S01]  /*4490*/  IMAD.SHL.U32 R2, R15.reuse, 0x4, RZ ;  /* 0x000000040f027824 */ /* 0x041fe200078e00ff */
[----:B------:R-:W-:-:S04]  /*44a0*/  SHF.L.U32 R14, R15, 0x1, RZ ;  /* 0x000000010f0e7819 */ /* 0x000fc800000006ff */
[----:B------:R-:W-:Y:S02]  /*44b0*/  LOP3.LUT R3, R2, 0x1c, RZ, 0xc0, !PT ;  /* 0x0000001c02037812 */ /* 0x000fe400078ec0ff */
[----:B------:R-:W-:Y:S02]  /*44c0*/  LOP3.LUT R2, R15, 0x40, RZ, 0xc0, !PT ;  /* 0x000000400f027812 */ /* 0x000fe400078ec0ff */
[----:B-1----:R-:W-:Y:S02]  /*44d0*/  LEA R3, R4, R3, 0x7 ;  /* 0x0000000304037211 */ /* 0x002fe400078e38ff */
[----:B------:R-:W-:Y:S02]  /*44e0*/  LOP3.LUT R14, R14, 0x40, RZ, 0xc0, !PT ;  /* 0x000000400e0e7812 */ /* 0x000fe400078ec0ff */
[----:B---3--:R-:W-:Y:S02]  /*44f0*/  LEA R2, R5, R2, 0x7 ;  /* 0x0000000205027211 */ /* 0x008fe400078e38ff */
[----:B------:R-:W-:-:S02]  /*4500*/  LOP3.LUT R15, R15, 0x18, RZ, 0xc0, !PT ;  /* 0x000000180f0f7812 */ /* 0x000fc400078ec0ff */
[----:B------:R-:W-:-:S03]  /*4510*/  IADD3 R14, PT, PT, R14, R3, RZ ;  /* 0x000000030e0e7210 */ /* 0x000fc60007ffe0ff */
[----:B------:R-:W-:Y:S02]  /*4520*/  IMAD.IADD R15, R2, 0x1, R15 ;  /* 0x00000001020f7824 */ /* 0x000fe400078e020f */
[----:B------:R-:W-:Y:S01]  /*4530*/  HFMA2 R2, -RZ, RZ, 0, 0 ;  /* 0x00000000ff027431 */ /* 0x000fe200000001ff */
[C---:B------:R-:W-:Y:S01]  /*4540*/  ISETP.GE.AND P1, PT, R14.reuse, R147, PT ;  /* 0x000000930e00720c */ /* 0x040fe20003f26270 */
[C---:B------:R-:W-:Y:S01]  /*4550*/  VIADD R38, R14.reuse, 0x20 ;  /* 0x000000200e267836 */ /* 0x040fe20000000000 */
[C---:B------:R-:W-:Y:S02]  /*4560*/  IADD3 R34, PT, PT, R14.reuse, 0x1, RZ ;  /* 0x000000010e227810 */ /* 0x040fe40007ffe0ff */
[C---:B------:R-:W-:Y:S02]  /*4570*/  IADD3 R36, PT, PT, R14.reuse, 0x2, RZ ;  /* 0x000000020e247810 */ /* 0x040fe40007ffe0ff */
[C---:B------:R-:W-:Y:S02]  /*4580*/  IADD3 R37, PT, PT, R14.reuse, 0x3, RZ ;  /* 0x000000030e257810 */ /* 0x040fe40007ffe0ff */
[----:B------:R-:W-:-:S02]  /*4590*/  IADD3 R39, PT, PT, R14, 0x21, RZ ;  /* 0x000000210e277810 */ /* 0x000fc40007ffe0ff */
[C---:B------:R-:W-:Y:S02]  /*45a0*/  IADD3 R40, PT, PT, R14.reuse, 0x22, RZ ;  /* 0x000000220e287810 */ /* 0x040fe40007ffe0ff */
[----:B------:R-:W-:-:S07]  /*45b0*/  IADD3 R41, PT, PT, R14, 0x23, RZ ;  /* 0x000000230e297810 */ /* 0x000fce0007ffe0ff */
.L_x_15:
[C---:B------:R-:W-:Y:S01]  /*45c0*/  LEA R44, R2.reuse, R15, 0x5 ;  /* 0x0000000f022c7211 */ /* 0x040fe200078e28ff */
[----:B01----:R-:W-:-:S03]  /*45d0*/  IMAD.SHL.U32 R3, R2, 0x40, RZ ;  /* 0x0000004002037824 */ /* 0x003fc600078e00ff */
[C---:B------:R-:W-:Y:S01]  /*45e0*/  ISETP.GE.OR P5, PT, R44.reuse, UR14, P1 ;  /* 0x0000000e2c007c0c */ /* 0x040fe20008fa6670 */
[----:B------:R-:W-:Y:S01]  /*45f0*/  IMAD R11, R44, UR15, RZ ;  /* 0x0000000f2c0b7c24 */ /* 0x000fe2000f8e02ff */
[----:B------:R-:W-:-:S11]  /*4600*/  LEA R18, R3, R0, 0x2 ;  /* 0x0000000003127211 */ /* 0x000fd600078e10ff */
[----:B------:R-:W0:Y:S01]  /*4610*/  @!P5 LDC.64 R4, c[0x0][0x3a8] ;  /* 0x0000ea00ff04db82 */ /* 0x000e220000000a00 */
[----:B------:R-:W-:Y:S01]  /*4620*/  @!P5 IADD3 R3, PT, PT, R14, R11, RZ ;  /* 0x0000000b0e03d210 */ /* 0x000fe20007ffe0ff */
[----:B------:R-:W3:Y:S06]  /*4630*/  @!P5 LDL R2, [R18] ;  /* 0x000000001202d983 */ /* 0x000eec0000100800 */
[----:B------:R-:W3:Y:S08]  /*4640*/  @!P5 LDC R7, c[0x0][0x38c] ;  /* 0x0000e300ff07db82 */ /* 0x000ef00000000800 */
[----:B------:R-:W1:Y:S01]  /*4650*/  @!P5 LDC R10, c[0x0][0x3a0] ;  /* 0x0000e800ff0adb82 */ /* 0x000e620000000800 */
[----:B0-----:R-:W-:-:S05]  /*4660*/  @!P5 IMAD.WIDE R4, R3, 0x4, R4 ;  /* 0x000000040304d825 */ /* 0x001fca00078e0204 */
[----:B------:R-:W1:Y:S01]  /*4670*/  @!P5 LDG.E R3, desc[UR8][R4.64] ;  /* 0x000000080403d981 */ /* 0x000e62000c1e1900 */
[----:B------:R-:W-:Y:S02]  /*4680*/  ISETP.GE.AND P3, PT, R34, UR15, PT ;  /* 0x0000000f22007c0c */ /* 0x000fe4000bf66270 */
[----:B------:R-:W-:Y:S02]  /*4690*/  ISETP.GE.AND P4, PT, R36, UR15, PT ;  /* 0x0000000f24007c0c */ /* 0x000fe4000bf86270 */
[----:B------:R-:W-:Y:S02]  /*46a0*/  ISETP.GE.OR P1, PT, R44, UR14, P3 ;  /* 0x0000000e2c007c0c */ /* 0x000fe40009f26670 */
[----:B------:R-:W-:Y:S02]  /*46b0*/  IADD3 R8, P6, PT, R14, R11, RZ ;  /* 0x0000000b0e087210 */ /* 0x000fe40007fde0ff */
[----:B------:R-:W-:Y:S02]  /*46c0*/  ISETP.GE.OR P2, PT, R44, UR14, P4 ;  /* 0x0000000e2c007c0c */ /* 0x000fe4000a746670 */
[----:B------:R-:W-:-:S07]  /*46d0*/  LEA.HI.X.SX32 R9, R11, RZ, 0x1, P6 ;  /* 0x000000ff0b097211 */ /* 0x000fce00030f0eff */
[----:B------:R-:W0:Y:S04]  /*46e0*/  @!P1 LDC R16, c[0x0][0x38c] ;  /* 0x0000e300ff109b82 */ /* 0x000e280000000800 */
[----:B------:R-:W4:Y:S04]  /*46f0*/  @!P2 LDL R12, [R18+0x8] ;  /* 0x00000800120ca983 */ /* 0x000f280000100800 */
[----:B------:R-:W5:Y:S08]  /*4700*/  @!P1 LDC R17, c[0x0][0x3a0] ;  /* 0x0000e800ff119b82 */ /* 0x000f700000000800 */
[----:B------:R-:W4:Y:S01]  /*4710*/  @!P2 LDC R19, c[0x0][0x38c] ;  /* 0x0000e300ff13ab82 */ /* 0x000f220000000800 */
[----:B---3--:R-:W-:Y:S01]  /*4720*/  @!P5 FMUL R6, R2, R7 ;  /* 0x000000070206d220 */ /* 0x008fe20000400000 */
[----:B------:R-:W-:-:S03]  /*4730*/  LEA R2, P6, R8, UR10, 0x2 ;  /* 0x0000000a08027c11 */ /* 0x000fc6000f8c10ff */
[----:B-1----:R-:W-:Y:S01]  /*4740*/  @!P5 FFMA R7, R3, R10, R6 ;  /* 0x0000000a0307d223 */ /* 0x002fe20000000006 */
[----:B------:R-:W-:Y:S02]  /*4750*/  LEA.HI.X R3, R8, UR11, R9, 0x2, P6 ;  /* 0x0000000b08037c11 */ /* 0x000fe4000b0f1409 */
[----:B------:R-:W0:Y:S04]  /*4760*/  @!P1 LDL R9, [R18+0x4] ;  /* 0x0000040012099983 */ /* 0x000e280000100800 */
[----:B------:R1:W-:Y:S04]  /*4770*/  @!P5 STG.E desc[UR8][R4.64], R7 ;  /* 0x000000070400d986 */ /* 0x0003e8000c101908 */
[----:B------:R-:W5:Y:S04]  /*4780*/  @!P1 LDG.E R6, desc[UR8][R2.64+0x4] ;  /* 0x0000040802069981 */ /* 0x000f68000c1e1900 */
[----:B------:R-:W3:Y:S01]  /*4790*/  @!P2 LDG.E R8, desc[UR8][R2.64+0x8] ;  /* 0x000008080208a981 */ /* 0x000ee2000c1e1900 */
[----:B------:R-:W-:Y:S01]  /*47a0*/  ISETP.GE.AND P6, PT, R37, UR15, PT ;  /* 0x0000000f25007c0c */ /* 0x000fe2000bfc6270 */
[----:B-1----:R-:W3:Y:S03]  /*47b0*/  @!P2 LDC R4, c[0x0][0x3a0] ;  /* 0x0000e800ff04ab82 */ /* 0x002ee60000000800 */
[----:B------:R-:W-:-:S13]  /*47c0*/  ISETP.GE.OR P5, PT, R44, UR14, P6 ;  /* 0x0000000e2c007c0c */ /* 0x000fda000b7a6670 */
[----:B------:R-:W2:Y:S04]  /*47d0*/  @!P5 LDL R13, [R18+0xc] ;  /* 0x00000c00120dd983 */ /* 0x000ea80000100800 */
[----:B------:R-:W2:Y:S01]  /*47e0*/  @!P5 LDG.E R10, desc[UR8][R2.64+0xc] ;  /* 0x00000c08020ad981 */ /* 0x000ea2000c1e1900 */
[----:B----4-:R-:W-:Y:S01]  /*47f0*/  @!P2 FMUL R7, R19, R12 ;  /* 0x0000000c1307a220 */ /* 0x010fe20000400000 */
[----:B------:R-:W-:Y:S01]  /*4800*/  IADD3 R19, PT, PT, R44, 0x1, RZ ;  /* 0x000000012c137810 */ /* 0x000fe20007ffe0ff */
[----:B0-----:R-:W-:-:S04]  /*4810*/  @!P1 FMUL R5, R16, R9 ;  /* 0x0000000910059220 */ /* 0x001fc80000400000 */
[----:B-----5:R-:W-:Y:S01]  /*4820*/  @!P1 FFMA R5, R6, R17, R5 ;  /* 0x0000001106059223 */ /* 0x020fe20000000005 */
[----:B---3--:R-:W-:-:S04]  /*4830*/  @!P2 FFMA R9, R8, R4, R7 ;  /* 0x000000040809a223 */ /* 0x008fc80000000007 */
[----:B------:R0:W-:Y:S01]  /*4840*/  @!P1 STG.E desc[UR8][R2.64+0x4], R5 ;  /* 0x0000040502009986 */ /* 0x0001e2000c101908 */
[----:B------:R-:W-:Y:S01]  /*4850*/  ISETP.GE.AND P1, PT, R14, UR15, PT ;  /* 0x0000000f0e007c0c */ /* 0x000fe2000bf26270 */
[----:B------:R-:W2:Y:S02]  /*4860*/  @!P5 LDC R4, c[0x0][0x38c] ;  /* 0x0000e300ff04db82 */ /* 0x000ea40000000800 */
[----:B------:R1:W-:Y:S01]  /*4870*/  @!P2 STG.E desc[UR8][R2.64+0x8], R9 ;  /* 0x000008090200a986 */ /* 0x0003e2000c101908 */
[----:B------:R-:W-:-:S05]  /*4880*/  ISETP.GE.OR P2, PT, R19, UR14, P1 ;  /* 0x0000000e13007c0c */ /* 0x000fca0008f46670 */
[----:B------:R-:W3:Y:S08]  /*4890*/  @!P5 LDC R8, c[0x0][0x3a0] ;  /* 0x0000e800ff08db82 */ /* 0x000ef00000000800 */
[----:B------:R-:W4:Y:S01]  /*48a0*/  @!P2 LDC.64 R6, c[0x0][0x3a8] ;  /* 0x0000ea00ff06ab82 */ /* 0x000f220000000a00 */
[----:B------:R-:W-:-:S05]  /*48b0*/  IADD3 R17, PT, PT, R11, UR15, RZ ;  /* 0x0000000f0b117c10 */ /* 0x000fca000fffe0ff */
[----:B0-----:R-:W-:Y:S02]  /*48c0*/  @!P2 IMAD.IADD R5, R14, 0x1, R17 ;  /* 0x000000010e05a824 */ /* 0x001fe400078e0211 */
[----:B--2---:R-:W-:Y:S01]  /*48d0*/  @!P5 FMUL R11, R4, R13 ;  /* 0x0000000d040bd220 */ /* 0x004fe20000400000 */
[----:B-1----:R-:W0:Y:S03]  /*48e0*/  @!P2 LDC R9, c[0x0][0x38c] ;  /* 0x0000e300ff09ab82 */ /* 0x002e260000000800 */
[----:B---3--:R-:W-:-:S05]  /*48f0*/  @!P5 FFMA R11, R10, R8, R11 ;  /* 0x000000080a0bd223 */ /* 0x008fca000000000b */
[----:B------:R-:W1:Y:S01]  /*4900*/  @!P2 LDC R13, c[0x0][0x3a0] ;  /* 0x0000e800ff0dab82 */ /* 0x000e620000000800 */
[----:B------:R-:W0:Y:S01]  /*4910*/  @!P2 LDL R10, [R18+0x20] ;  /* 0x00002000120aa983 */ /* 0x000e220000100800 */
[----:B----4-:R-:W-:-:S03]  /*4920*/  @!P2 IMAD.WIDE R6, R5, 0x4, R6 ;  /* 0x000000040506a825 */ /* 0x010fc600078e0206 */
[----:B------:R2:W-:Y:S04]  /*4930*/  @!P5 STG.E desc[UR8][R2.64+0xc], R11 ;  /* 0x00000c0b0200d986 */ /* 0x0005e8000c101908 */
[----:B------:R-:W1:Y:S01]  /*4940*/  @!P2 LDG.E R8, desc[UR8][R6.64] ;  /* 0x000000080608a981 */ /* 0x000e62000c1e1900 */
[----:B------:R-:W-:-:S04]  /*4950*/  IADD3 R5, P5, PT, R14, R17, RZ ;  /* 0x000000110e057210 */ /* 0x000fc80007fbe0ff */
[----:B------:R-:W-:Y:S02]  /*4960*/  LEA.HI.X.SX32 R12, R17, RZ, 0x1, P5 ;  /* 0x000000ff110c7211 */ /* 0x000fe400028f0eff */
[----:B------:R-:W-:-:S04]  /*4970*/  LEA R4, P5, R5, UR10, 0x2 ;  /* 0x0000000a05047c11 */ /* 0x000fc8000f8a10ff */
[----:B------:R-:W-:Y:S02]  /*4980*/  LEA.HI.X R5, R5, UR11, R12, 0x2, P5 ;  /* 0x0000000b05057c11 */ /* 0x000fe4000a8f140c */
[----:B------:R-:W-:-:S13]  /*4990*/  ISETP.GE.OR P5, PT, R19, UR14, P3 ;  /* 0x0000000e13007c0c */ /* 0x000fda0009fa6670 */
[----:B--2---:R-:W2:Y:S01]  /*49a0*/  @!P5 LDL R11, [R18+0x24] ;  /* 0x00002400120bd983 */ /* 0x004ea20000100800 */
[----:B------:R-:W2:Y:S01]  /*49b0*/  @!P5 LDC R16, c[0x0][0x38c] ;  /* 0x0000e300ff10db82 */ /* 0x000ea20000000800 */
[----:B0-----:R-:W-:-:S04]  /*49c0*/  @!P2 FMUL R9, R10, R9 ;  /* 0x000000090a09a220 */ /* 0x001fc80000400000 */
[----:B-1----:R-:W-:-:S03]  /*49d0*/  @!P2 FFMA R9, R8, R13, R9 ;  /* 0x0000000d0809a223 */ /* 0x002fc60000000009 */
[----:B------:R-:W0:Y:S02]  /*49e0*/  @!P5 LDC R13, c[0x0][0x3a0] ;  /* 0x0000e800ff0ddb82 */ /* 0x000e240000000800 */
[----:B------:R1:W-:Y:S04]  /*49f0*/  @!P2 STG.E desc[UR8][R6.64], R9 ;  /* 0x000000090600a986 */ /* 0x0003e8000c101908 */
[----:B------:R-:W0:Y:S01]  /*4a00*/  @!P5 LDG.E R8, desc[UR8][R4.64+0x4] ;  /* 0x000004080408d981 */ /* 0x000e22000c1e1900 */
[----:B------:R-:W-:-:S13]  /*4a10*/  ISETP.GE.OR P2, PT, R19, UR14, P4 ;  /* 0x0000000e13007c0c */ /* 0x000fda000a746670 */
[----:B------:R-:W3:Y:S01]  /*4a20*/  @!P2 LDL R12, [R18+0x28] ;  /* 0x00002800120ca983 */ /* 0x000ee20000100800 */
[----:B-1----:R-:W3:Y:S03]  /*4a30*/  @!P2 LDC R7, c[0x0][0x38c] ;  /* 0x0000e300ff07ab82 */ /* 0x002ee60000000800 */
[----:B------:R-:W4:Y:S01]  /*4a40*/  @!P2 LDG.E R10, desc[UR8][R4.64+0x8] ;  /* 0x00000808040aa981 */ /* 0x000f22000c1e1900 */
[----:B--2---:R-:W-:-:S04]  /*4a50*/  @!P5 FMUL R11, R16, R11 ;  /* 0x0000000b100bd220 */ /* 0x004fc80000400000 */
[----:B0-----:R-:W-:Y:S02]  /*4a60*/  @!P5 FFMA R11, R8, R13, R11 ;  /* 0x0000000d080bd223 */ /* 0x001fe4000000000b */
[----:B------:R-:W4:Y:S03]  /*4a70*/  @!P2 LDC R8, c[0x0][0x3a0] ;  /* 0x0000e800ff08ab82 */ /* 0x000f260000000800 */
[----:B------:R0:W-:Y:S01]  /*4a80*/  @!P5 STG.E desc[UR8][R4.64+0x4], R11 ;  /* 0x0000040b0400d986 */ /* 0x0001e2000c101908 */
[----:B------:R-:W-:-:S13]  /*4a90*/  ISETP.GE.OR P5, PT, R19, UR14, P6 ;  /* 0x0000000e13007c0c */ /* 0x000fda000b7a6670 */
[----:B------:R-:W0:Y:S04]  /*4aa0*/  @!P5 LDL R13, [R18+0x2c] ;  /* 0x00002c00120dd983 */ /* 0x000e280000100800 */
[----:B------:R-:W2:Y:S01]  /*4ab0*/  @!P5 LDG.E R6, desc[UR8][R4.64+0xc] ;  /* 0x00000c080406d981 */ /* 0x000ea2000c1e1900 */
[----:B---3--:R-:W-:Y:S01]  /*4ac0*/  @!P2 FMUL R7, R7, R12 ;  /* 0x0000000c0707a220 */ /* 0x008fe20000400000 */
[----:B------:R-:W-:Y:S01]  /*4ad0*/  IADD3 R22, PT, PT, R44, 0x2, RZ ;  /* 0x000000022c167810 */ /* 0x000fe20007ffe0ff */
[----:B------:R-:W2:Y:S02]  /*4ae0*/  @!P5 LDC R12, c[0x0][0x3a0] ;  /* 0x0000e800ff0cdb82 */ /* 0x000ea40000000800 */
[----:B----4-:R-:W-:-:S05]  /*4af0*/  @!P2 FFMA R7, R10, R8, R7 ;  /* 0x000000080a07a223 */ /* 0x010fca0000000007 */
[----:B------:R1:W-:Y:S01]  /*4b00*/  @!P2 STG.E desc[UR8][R4.64+0x8], R7 ;  /* 0x000008070400a986 */ /* 0x0003e2000c101908 */
[----:B------:R-:W-:Y:S01]  /*4b10*/  ISETP.GE.OR P2, PT, R22, UR14, P1 ;  /* 0x0000000e16007c0c */ /* 0x000fe20008f46670 */
[----:B------:R-:W0:-:S12]  /*4b20*/  @!P5 LDC R10, c[0x0][0x38c] ;  /* 0x0000e300ff0adb82 */ /* 0x000e180000000800 */
[----:B------:R-:W3:Y:S01]  /*4b30*/  @!P2 LDC.64 R8, c[0x0][0x3a8] ;  /* 0x0000ea00ff08ab82 */ /* 0x000ee20000000a00 */
[----:B------:R-:W-:-:S07]  /*4b40*/  IADD3 R17, PT, PT, R17, UR15, RZ ;  /* 0x0000000f11117c10 */ /* 0x000fce000fffe0ff */
[----:B------:R-:W4:Y:S01]  /*4b50*/  @!P2 LDC R20, c[0x0][0x3a0] ;  /* 0x0000e800ff14ab82 */ /* 0x000f220000000800 */
[----:B0-----:R-:W-:Y:S01]  /*4b60*/  @!P5 FMUL R11, R10, R13 ;  /* 0x0000000d0a0bd220 */ /* 0x001fe20000400000 */
[----:B------:R-:W-:-:S03]  /*4b70*/  @!P2 IADD3 R13, PT, PT, R14, R17, RZ ;  /* 0x000000110e0da210 */ /* 0x000fc60007ffe0ff */
[----:B--2---:R-:W-:Y:S02]  /*4b80*/  @!P5 FFMA R11, R6, R12, R11 ;  /* 0x0000000c060bd223 */ /* 0x004fe4000000000b */
[----:B---3--:R-:W-:Y:S01]  /*4b90*/  @!P2 IMAD.WIDE R8, R13, 0x4, R8 ;  /* 0x000000040d08a825 */ /* 0x008fe200078e0208 */
[----:B------:R-:W2:Y:S01]  /*4ba0*/  @!P2 LDL R12, [R18+0x40] ;  /* 0x00004000120ca983 */ /* 0x000ea20000100800 */
[----:B------:R-:W2:Y:S03]  /*4bb0*/  @!P2 LDC R13, c[0x0][0x38c] ;  /* 0x0000e300ff0dab82 */ /* 0x000ea60000000800 */
[----:B------:R0:W-:Y:S04]  /*4bc0*/  @!P5 STG.E desc[UR8][R4.64+0xc], R11 ;  /* 0x00000c0b0400d986 */ /* 0x0001e8000c101908 */
[----:B------:R-:W4:Y:S01]  /*4bd0*/  @!P2 LDG.E R10, desc[UR8][R8.64] ;  /* 0x00000008080aa981 */ /* 0x000f22000c1e1900 */
[----:B-1----:R-:W-:-:S04]  /*4be0*/  IADD3 R7, P5, PT, R14, R17, RZ ;  /* 0x000000110e077210 */ /* 0x002fc80007fbe0ff */
[----:B------:R-:W-:Y:S02]  /*4bf0*/  LEA.HI.X.SX32 R16, R17, RZ, 0x1, P5 ;  /* 0x000000ff11107211 */ /* 0x000fe400028f0eff */
[----:B------:R-:W-:-:S04]  /*4c00*/  LEA R6, P5, R7, UR10, 0x2 ;  /* 0x0000000a07067c11 */ /* 0x000fc8000f8a10ff */
[----:B------:R-:W-:Y:S02]  /*4c10*/  LEA.HI.X R7, R7, UR11, R16, 0x2, P5 ;  /* 0x0000000b07077c11 */ /* 0x000fe4000a8f1410 */
[----:B------:R-:W-:-:S13]  /*4c20*/  ISETP.GE.OR P5, PT, R22, UR14, P3 ;  /* 0x0000000e16007c0c */ /* 0x000fda0009fa6670 */
[----:B0-----:R-:W3:Y:S01]  /*4c30*/  @!P5 LDL R11, [R18+0x44] ;  /* 0x00004400120bd983 */ /* 0x001ee20000100800 */
[----:B------:R-:W0:Y:S01]  /*4c40*/  @!P5 LDC R21, c[0x0][0x3a0] ;  /* 0x0000e800ff15db82 */ /* 0x000e220000000800 */
[----:B--2---:R-:W-:-:S04]  /*4c50*/  @!P2 FMUL R13, R12, R13 ;  /* 0x0000000d0c0da220 */ /* 0x004fc80000400000 */
[----:B----4-:R-:W-:-:S03]  /*4c60*/  @!P2 FFMA R13, R10, R20, R13 ;  /* 0x000000140a0da223 */ /* 0x010fc6000000000d */
[----:B------:R-:W3:Y:S02]  /*4c70*/  @!P5 LDC R20, c[0x0][0x38c] ;  /* 0x0000e300ff14db82 */ /* 0x000ee40000000800 */
[----:B------:R1:W-:Y:S04]  /*4c80*/  @!P2 STG.E desc[UR8][R8.64], R13 ;  /* 0x0000000d0800a986 */ /* 0x0003e8000c101908 */
[----:B------:R-:W0:Y:S01]  /*4c90*/  @!P5 LDG.E R10, desc[UR8][R6.64+0x4] ;  /* 0x00000408060ad981 */ /* 0x000e22000c1e1900 */
[----:B------:R-:W-:-:S13]  /*4ca0*/  ISETP.GE.OR P2, PT, R22, UR14, P4 ;  /* 0x0000000e16007c0c */ /* 0x000fda000a746670 */
[----:B------:R-:W2:Y:S01]  /*4cb0*/  @!P2 LDL R16, [R18+0x48] ;  /* 0x000048001210a983 */ /* 0x000ea20000100800 */
[----:B-1----:R-:W2:Y:S03]  /*4cc0*/  @!P2 LDC R9, c[0x0][0x38c] ;  /* 0x0000e300ff09ab82 */ /* 0x002ea60000000800 */
[----:B------:R-:W4:Y:S01]  /*4cd0*/  @!P2 LDG.E R12, desc[UR8][R6.64+0x8] ;  /* 0x00000808060ca981 */ /* 0x000f22000c1e1900 */
[----:B---3--:R-:W-:-:S04]  /*4ce0*/  @!P5 FMUL R11, R20, R11 ;  /* 0x0000000b140bd220 */ /* 0x008fc80000400000 */
[----:B0-----:R-:W-:Y:S02]  /*4cf0*/  @!P5 FFMA R11, R10, R21, R11 ;  /* 0x000000150a0bd223 */ /* 0x001fe4000000000b */
[----:B------:R-:W4:Y:S03]  /*4d00*/  @!P2 LDC R10, c[0x0][0x3a0] ;  /* 0x0000e800ff0aab82 */ /* 0x000f260000000800 */
[----:B------:R0:W-:Y:S01]  /*4d10*/  @!P5 STG.E desc[UR8][R6.64+0x4], R11 ;  /* 0x0000040b0600d986 */ /* 0x0001e2000c101908 */
[----:B------:R-:W-:-:S13]  /*4d20*/  ISETP.GE.OR P5, PT, R22, UR14, P6 ;  /* 0x0000000e16007c0c */ /* 0x000fda000b7a6670 */
[----:B------:R-:W3:Y:S04]  /*4d30*/  @!P5 LDL R13, [R18+0x4c] ;  /* 0x00004c00120dd983 */ /* 0x000ee80000100800 */
[----:B------:R-:W5:Y:S01]  /*4d40*/  @!P5 LDG.E R8, desc[UR8][R6.64+0xc] ;  /* 0x00000c080608d981 */ /* 0x000f62000c1e1900 */
[----:B--2---:R-:W-:Y:S01]  /*4d50*/  @!P2 FMUL R9, R9, R16 ;  /* 0x000000100909a220 */ /* 0x004fe20000400000 */
[----:B------:R-:W-:Y:S01]  /*4d60*/  IADD3 R23, PT, PT, R44, 0x3, RZ ;  /* 0x000000032c177810 */ /* 0x000fe20007ffe0ff */
[----:B------:R-:W5:Y:S02]  /*4d70*/  @!P5 LDC R16, c[0x0][0x3a0] ;  /* 0x0000e800ff10db82 */ /* 0x000f640000000800 */
[----:B----4-:R-:W-:-:S05]  /*4d80*/  @!P2 FFMA R9, R12, R10, R9 ;  /* 0x0000000a0c09a223 */ /* 0x010fca0000000009 */
[----:B------:R1:W-:Y:S01]  /*4d90*/  @!P2 STG.E desc[UR8][R6.64+0x8], R9 ;  /* 0x000008090600a986 */ /* 0x0003e2000c101908 */
[----:B------:R-:W-:Y:S01]  /*4da0*/  ISETP.GE.OR P2, PT, R23, UR14, P1 ;  /* 0x0000000e17007c0c */ /* 0x000fe20008f46670 */
[----:B------:R-:W3:-:S12]  /*4db0*/  @!P5 LDC R12, c[0x0][0x38c] ;  /* 0x0000e300ff0cdb82 */ /* 0x000ed80000000800 */
[----:B0-----:R-:W0:Y:S01]  /*4dc0*/  @!P2 LDC.64 R10, c[0x0][0x3a8] ;  /* 0x0000ea00ff0aab82 */ /* 0x001e220000000a00 */
[----:B------:R-:W-:-:S05]  /*4dd0*/  VIADD R21, R17, UR15 ;  /* 0x0000000f11157c36 */ /* 0x000fca0008000000 */
[----:B------:R-:W-:Y:S02]  /*4de0*/  @!P2 IADD3 R17, PT, PT, R14, R21, RZ ;  /* 0x000000150e11a210 */ /* 0x000fe40007ffe0ff */
[----:B------:R-:W2:Y:S03]  /*4df0*/  @!P2 LDC R24, c[0x0][0x3a0] ;  /* 0x0000e800ff18ab82 */ /* 0x000ea60000000800 */
[----:B0-----:R-:W-:-:S05]  /*4e00*/  @!P2 IMAD.WIDE R10, R17, 0x4, R10 ;  /* 0x00000004110aa825 */ /* 0x001fca00078e020a */
[----:B------:R-:W0:Y:S01]  /*4e10*/  @!P2 LDC R17, c[0x0][0x38c] ;  /* 0x0000e300ff11ab82 */ /* 0x000e220000000800 */
[----:B---3--:R-:W-:-:S04]  /*4e20*/  @!P5 FMUL R13, R12, R13 ;  /* 0x0000000d0c0dd220 */ /* 0x008fc80000400000 */
[----:B-----5:R-:W-:Y:S02]  /*4e30*/  @!P5 FFMA R13, R8, R16, R13 ;  /* 0x00000010080dd223 */ /* 0x020fe4000000000d */
[----:B------:R-:W0:Y:S04]  /*4e40*/  @!P2 LDL R16, [R18+0x60] ;  /* 0x000060001210a983 */ /* 0x000e280000100800 */
[----:B------:R3:W-:Y:S04]  /*4e50*/  @!P5 STG.E desc[UR8][R6.64+0xc], R13 ;  /* 0x00000c0d0600d986 */ /* 0x0007e8000c101908 */
[----:B------:R-:W2:Y:S01]  /*4e60*/  @!P2 LDG.E R12, desc[UR8][R10.64] ;  /* 0x000000080a0ca981 */ /* 0x000ea2000c1e1900 */
[----:B-1----:R-:W-:-:S04]  /*4e70*/  IADD3 R9, P5, PT, R14, R21, RZ ;  /* 0x000000150e097210 */ /* 0x002fc80007fbe0ff */
[----:B------:R-:W-:Y:S02]  /*4e80*/  LEA.HI.X.SX32 R20, R21, RZ, 0x1, P5 ;  /* 0x000000ff15147211 */ /* 0x000fe400028f0eff */
[----:B------:R-:W-:-:S04]  /*4e90*/  LEA R8, P5, R9, UR10, 0x2 ;  /* 0x0000000a09087c11 */ /* 0x000fc8000f8a10ff */
[----:B------:R-:W-:Y:S02]  /*4ea0*/  LEA.HI.X R9, R9, UR11, R20, 0x2, P5 ;  /* 0x0000000b09097c11 */ /* 0x000fe4000a8f1414 */
[----:B------:R-:W-:-:S13]  /*4eb0*/  ISETP.GE.OR P5, PT, R23, UR14, P3 ;  /* 0x0000000e17007c0c */ /* 0x000fda0009fa6670 */
[----:B---3--:R-:W3:Y:S01]  /*4ec0*/  @!P5 LDL R13, [R18+0x64] ;  /* 0x00006400120dd983 */ /* 0x008ee20000100800 */
[----:B------:R-:W1:Y:S01]  /*4ed0*/  @!P5 LDC R25, c[0x0][0x3a0] ;  /* 0x0000e800ff19db82 */ /* 0x000e620000000800 */
[----:B0-----:R-:W-:-:S04]  /*4ee0*/  @!P2 FMUL R17, R16, R17 ;  /* 0x000000111011a220 */ /* 0x001fc80000400000 */
[----:B--2---:R-:W-:-:S03]  /*4ef0*/  @!P2 FFMA R17, R12, R24, R17 ;  /* 0x000000180c11a223 */ /* 0x004fc60000000011 */
[----:B------:R-:W3:Y:S02]  /*4f00*/  @!P5 LDC R24, c[0x0][0x38c] ;  /* 0x0000e300ff18db82 */ /* 0x000ee40000000800 */
[----:B------:R0:W-:Y:S04]  /*4f10*/  @!P2 STG.E desc[UR8][R10.64], R17 ;  /* 0x000000110a00a986 */ /* 0x0001e8000c101908 */
[----:B------:R-:W1:Y:S01]  /*4f20*/  @!P5 LDG.E R12, desc[UR8][R8.64+0x4] ;  /* 0x00000408080cd981 */ /* 0x000e62000c1e1900 */
[----:B------:R-:W-:-:S13]  /*4f30*/  ISETP.GE.OR P2, PT, R23, UR14, P4 ;  /* 0x0000000e17007c0c */ /* 0x000fda000a746670 */
[----:B------:R-:W2:Y:S01]  /*4f40*/  @!P2 LDL R20, [R18+0x68] ;  /* 0x000068001214a983 */ /* 0x000ea20000100800 */
[----:B0-----:R-:W2:Y:S03]  /*4f50*/  @!P2 LDC R11, c[0x0][0x38c] ;  /* 0x0000e300ff0bab82 */ /* 0x001ea60000000800 */
[----:B------:R-:W4:Y:S01]  /*4f60*/  @!P2 LDG.E R16, desc[UR8][R8.64+0x8] ;  /* 0x000008080810a981 */ /* 0x000f22000c1e1900 */
[----:B---3--:R-:W-:-:S04]  /*4f70*/  @!P5 FMUL R13, R24, R13 ;  /* 0x0000000d180dd220 */ /* 0x008fc80000400000 */
[----:B-1----:R-:W-:Y:S02]  /*4f80*/  @!P5 FFMA R13, R12, R25, R13 ;  /* 0x000000190c0dd223 */ /* 0x002fe4000000000d */
        /* <DEDUP_REMOVED lines=13> */
[----:B------:R-:W-:-:S04]  /*5060*/  IADD3 R27, PT, PT, R21, UR15, RZ ;  /* 0x0000000f151b7c10 */ /* 0x000fc8000fffe0ff */
[----:B------:R-:W-:-:S03]  /*5070*/  @!P2 IADD3 R21, PT, PT, R14, R27, RZ ;  /* 0x0000001b0e15a210 */ /* 0x000fc60007ffe0ff */
[----:B------:R-:W2:Y:S02]  /*5080*/  @!P2 LDC R25, c[0x0][0x3a0] ;  /* 0x0000e800ff19ab82 */ /* 0x000ea40000000800 */
[----:B0-----:R-:W-:-:S06]  /*5090*/  @!P2 IMAD.WIDE R12, R21, 0x4, R12 ;  /* 0x00000004150ca825 */ /* 0x001fcc00078e020c */
        /* <DEDUP_REMOVED lines=12> */
[----:B------:R-:W3:Y:S08]  /*5160*/  @!P5 LDC R26, c[0x0][0x38c] ;  /* 0x0000e300ff1adb82 */ /* 0x000ef00000000800 */
[----:B------:R-:W1:Y:S01]  /*5170*/  @!P5 LDC R28, c[0x0][0x3a0] ;  /* 0x0000e800ff1cdb82 */ /* 0x000e620000000800 */
[----:B0-----:R-:W-:-:S04]  /*5180*/  @!P2 FMUL R21, R20, R21 ;  /* 0x000000151415a220 */ /* 0x001fc80000400000 */
[----:B--2---:R-:W-:-:S05]  /*5190*/  @!P2 FFMA R21, R16, R25, R21 ;  /* 0x000000191015a223 */ /* 0x004fca0000000015 */
[----:B------:R0:W-:Y:S04]  /*51a0*/  @!P2 STG.E desc[UR8][R12.64], R21 ;  /* 0x000000150c00a986 */ /* 0x0001e8000c101908 */
[----:B------:R-:W1:Y:S01]  /*51b0*/  @!P5 LDG.E R16, desc[UR8][R10.64+0x4] ;  /* 0x000004080a10d981 */ /* 0x000e62000c1e1900 */
[----:B------:R-:W-:-:S13]  /*51c0*/  ISETP.GE.OR P2, PT, R24, UR14, P4 ;  /* 0x0000000e18007c0c */ /* 0x000fda000a746670 */
[----:B------:R-:W2:Y:S04]  /*51d0*/  @!P2 LDL R25, [R18+0x88] ;  /* 0x000088001219a983 */ /* 0x000ea80000100800 */
[----:B------:R-:W4:Y:S01]  /*51e0*/  @!P2 LDG.E R20, desc[UR8][R10.64+0x8] ;  /* 0x000008080a14a981 */ /* 0x000f22000c1e1900 */
[----:B---3--:R-:W-:Y:S02]  /*51f0*/  @!P5 FMUL R17, R26, R17 ;  /* 0x000000111a11d220 */ /* 0x008fe40000400000 */
[----:B------:R-:W4:Y:S02]  /*5200*/  @!P2 LDC R26, c[0x0][0x3a0] ;  /* 0x0000e800ff1aab82 */ /* 0x000f240000000800 */
[----:B-1----:R-:W-:-:S06]  /*5210*/  @!P5 FFMA R17, R16, R28, R17 ;  /* 0x0000001c1011d223 */ /* 0x002fcc0000000011 */
[----:B------:R-:W2:Y:S01]  /*5220*/  @!P2 LDC R16, c[0x0][0x38c] ;  /* 0x0000e300ff10ab82 */ /* 0x000ea20000000800 */
[----:B------:R1:W-:Y:S01]  /*5230*/  @!P5 STG.E desc[UR8][R10.64+0x4], R17 ;  /* 0x000004110a00d986 */ /* 0x0003e2000c101908 */
[----:B------:R-:W-:-:S13]  /*5240*/  ISETP.GE.OR P5, PT, R24, UR14, P6 ;  /* 0x0000000e18007c0c */ /* 0x000fda000b7a6670 */
[----:B0-----:R-:W3:Y:S04]  /*5250*/  @!P5 LDL R21, [R18+0x8c] ;  /* 0x00008c001215d983 */ /* 0x001ee80000100800 */
[----:B------:R-:W5:Y:S01]  /*5260*/  @!P5 LDG.E R12, desc[UR8][R10.64+0xc] ;  /* 0x00000c080a0cd981 */ /* 0x000f62000c1e1900 */
[----:B--2---:R-:W-:Y:S01]  /*5270*/  @!P2 FMUL R13, R16, R25 ;  /* 0x00000019100da220 */ /* 0x004fe20000400000 */
[----:B------:R-:W-:-:S03]  /*5280*/  VIADD R25, R44, 0x5 ;  /* 0x000000052c197836 */ /* 0x000fc60000000000 */
[----:B----4-:R-:W-:Y:S02]  /*5290*/  @!P2 FFMA R13, R20, R26, R13 ;  /* 0x0000001a140da223 */ /* 0x010fe4000000000d */
[----:B------:R-:W3:Y:S03]  /*52a0*/  @!P5 LDC R20, c[0x0][0x38c] ;  /* 0x0000e300ff14db82 */ /* 0x000ee60000000800 */
[----:B------:R0:W-:Y:S01]  /*52b0*/  @!P2 STG.E desc[UR8][R10.64+0x8], R13 ;  /* 0x0000080d0a00a986 */ /* 0x0001e2000c101908 */
[----:B------:R-:W-:-:S04]  /*52c0*/  ISETP.GE.OR P2, PT, R25, UR14, P1 ;  /* 0x0000000e19007c0c */ /* 0x000fc80008f46670 */
[----:B------:R-:W5:Y:S09]  /*52d0*/  @!P5 LDC R26, c[0x0][0x3a0] ;  /* 0x0000e800ff1adb82 */ /* 0x000f720000000800 */
[----:B-1----:R-:W1:Y:S01]  /*52e0*/  @!P2 LDC.64 R16, c[0x0][0x3a8] ;  /* 0x0000ea00ff10ab82 */ /* 0x002e620000000a00 */
[----:B------:R-:W-:-:S04]  /*52f0*/  IADD3 R29, PT, PT, R27, UR15, RZ ;  /* 0x0000000f1b1d7c10 */ /* 0x000fc8000fffe0ff */
[----:B------:R-:W-:-:S03]  /*5300*/  @!P2 IADD3 R27, PT, PT, R14, R29, RZ ;  /* 0x0000001d0e1ba210 */ /* 0x000fc60007ffe0ff */
[----:B------:R-:W2:Y:S02]  /*5310*/  @!P2 LDC R30, c[0x0][0x3a0] ;  /* 0x0000e800ff1eab82 */ /* 0x000ea40000000800 */
[----:B-1----:R-:W-:-:S06]  /*5320*/  @!P2 IMAD.WIDE R16, R27, 0x4, R16 ;  /* 0x000000041b10a825 */ /* 0x002fcc00078e0210 */
[----:B------:R-:W1:Y:S01]  /*5330*/  @!P2 LDC R27, c[0x0][0x38c] ;  /* 0x0000e300ff1bab82 */ /* 0x000e620000000800 */
[----:B---3--:R-:W-:-:S04]  /*5340*/  @!P5 FMUL R21, R20, R21 ;  /* 0x000000151415d220 */ /* 0x008fc80000400000 */
[----:B-----5:R-:W-:Y:S02]  /*5350*/  @!P5 FFMA R21, R12, R26, R21 ;  /* 0x0000001a0c15d223 */ /* 0x020fe40000000015 */
[----:B------:R-:W1:Y:S04]  /*5360*/  @!P2 LDL R26, [R18+0xa0] ;  /* 0x0000a000121aa983 */ /* 0x000e680000100800 */
[----:B------:R3:W-:Y:S04]  /*5370*/  @!P5 STG.E desc[UR8][R10.64+0xc], R21 ;  /* 0x00000c150a00d986 */ /* 0x0007e8000c101908 */
[----:B------:R-:W2:Y:S01]  /*5380*/  @!P2 LDG.E R20, desc[UR8][R16.64] ;  /* 0x000000081014a981 */ /* 0x000ea2000c1e1900 */
[----:B0-----:R-:W-:-:S04]  /*5390*/  IADD3 R13, P5, PT, R14, R29, RZ ;  /* 0x0000001d0e0d7210 */ /* 0x001fc80007fbe0ff */
[----:B------:R-:W-:Y:S02]  /*53a0*/  LEA.HI.X.SX32 R28, R29, RZ, 0x1, P5 ;  /* 0x000000ff1d1c7211 */ /* 0x000fe400028f0eff */
[----:B------:R-:W-:-:S04]  /*53b0*/  LEA R12, P5, R13, UR10, 0x2 ;  /* 0x0000000a0d0c7c11 */ /* 0x000fc8000f8a10ff */
[----:B------:R-:W-:Y:S02]  /*53c0*/  LEA.HI.X R13, R13, UR11, R28, 0x2, P5 ;  /* 0x0000000b0d0d7c11 */ /* 0x000fe4000a8f141c */
[----:B------:R-:W-:-:S13]  /*53d0*/  ISETP.GE.OR P5, PT, R25, UR14, P3 ;  /* 0x0000000e19007c0c */ /* 0x000fda0009fa6670 */
[----:B---3--:R-:W3:Y:S01]  /*53e0*/  @!P5 LDL R21, [R18+0xa4] ;  /* 0x0000a4001215d983 */ /* 0x008ee20000100800 */
[----:B------:R-:W0:Y:S01]  /*53f0*/  @!P5 LDC R31, c[0x0][0x3a0] ;  /* 0x0000e800ff1fdb82 */ /* 0x000e220000000800 */
[----:B-1----:R-:W-:-:S04]  /*5400*/  @!P2 FMUL R27, R26, R27 ;  /* 0x0000001b1a1ba220 */ /* 0x002fc80000400000 */
[----:B--2---:R-:W-:-:S03]  /*5410*/  @!P2 FFMA R27, R20, R30, R27 ;  /* 0x0000001e141ba223 */ /* 0x004fc6000000001b */
        /* <DEDUP_REMOVED lines=12> */
[----:B------:R-:W3:Y:S01]  /*54e0*/  @!P5 LDL R27, [R18+0xac] ;  /* 0x0000ac00121bd983 */ /* 0x000ee20000100800 */
[----:B--2---:R-:W-:Y:S01]  /*54f0*/  @!P2 FMUL R17, R17, R28 ;  /* 0x0000001c1111a220 */ /* 0x004fe20000400000 */
[----:B------:R-:W1:Y:S02]  /*5500*/  @!P5 LDC R30, c[0x0][0x3a0] ;  /* 0x0000e800ff1edb82 */ /* 0x000e640000000800 */
[----:B------:R-:W1:Y:S01]  /*5510*/  @!P5 LDG.E R16, desc[UR8][R12.64+0xc] ;  /* 0x00000c080c10d981 */ /* 0x000e62000c1e1900 */
[----:B----4-:R-:W-:Y:S01]  /*5520*/  @!P2 FFMA R17, R26, R20, R17 ;  /* 0x000000141a11a223 */ /* 0x010fe20000000011 */
[----:B------:R-:W-:-:S04]  /*5530*/  IADD3 R26, PT, PT, R44, 0x6, RZ ;  /* 0x000000062c1a7810 */ /* 0x000fc80007ffe0ff */
[----:B------:R-:W3:Y:S01]  /*5540*/  @!P5 LDC R28, c[0x0][0x38c] ;  /* 0x0000e300ff1cdb82 */ /* 0x000ee20000000800 */
[----:B------:R2:W-:Y:S01]  /*5550*/  @!P2 STG.E desc[UR8][R12.64+0x8], R17 ;  /* 0x000008110c00a986 */ /* 0x0005e2000c101908 */
[----:B------:R-:W-:-:S13]  /*5560*/  ISETP.GE.OR P2, PT, R26, UR14, P1 ;  /* 0x0000000e1a007c0c */ /* 0x000fda0008f46670 */
[----:B0-----:R-:W0:Y:S01]  /*5570*/  @!P2 LDC.64 R20, c[0x0][0x3a8] ;  /* 0x0000ea00ff14ab82 */ /* 0x001e220000000a00 */
[----:B------:R-:W-:-:S05]  /*5580*/  IADD3 R33, PT, PT, R29, UR15, RZ ;  /* 0x0000000f1d217c10 */ /* 0x000fca000fffe0ff */
[----:B------:R-:W-:Y:S02]  /*5590*/  @!P2 IMAD.IADD R29, R14, 0x1, R33 ;  /* 0x000000010e1da824 */ /* 0x000fe400078e0221 */
[----:B------:R-:W4:Y:S08]  /*55a0*/  @!P2 LDC R32, c[0x0][0x38c] ;  /* 0x0000e300ff20ab82 */ /* 0x000f300000000800 */
[----:B------:R-:W5:Y:S01]  /*55b0*/  @!P2 LDC R31, c[0x0][0x3a0] ;  /* 0x0000e800ff1fab82 */ /* 0x000f620000000800 */
[----:B0-----:R-:W-:-:S02]  /*55c0*/  @!P2 IMAD.WIDE R20, R29, 0x4, R20 ;  /* 0x000000041d14a825 */ /* 0x001fc400078e0214 */
[----:B------:R-:W4:Y:S02]  /*55d0*/  @!P2 LDL R29, [R18+0xc0] ;  /* 0x0000c000121da983 */ /* 0x000f240000100800 */
[----:B---3--:R-:W-:-:S04]  /*55e0*/  @!P5 FMUL R27, R28, R27 ;  /* 0x0000001b1c1bd220 */ /* 0x008fc80000400000 */
[----:B-1----:R-:W-:-:S05]  /*55f0*/  @!P5 FFMA R27, R16, R30, R27 ;  /* 0x0000001e101bd223 */ /* 0x002fca000000001b */
[----:B------:R0:W-:Y:S04]  /*5600*/  @!P5 STG.E desc[UR8][R12.64+0xc], R27 ;  /* 0x00000c1b0c00d986 */ /* 0x0001e8000c101908 */
[----:B------:R-:W5:Y:S01]  /*5610*/  @!P2 LDG.E R28, desc[UR8][R20.64] ;  /* 0x00000008141ca981 */ /* 0x000f62000c1e1900 */
[----:B--2---:R-:W-:-:S04]  /*5620*/  IADD3 R17, P5, PT, R14, R33, RZ ;  /* 0x000000210e117210 */ /* 0x004fc80007fbe0ff */
[----:B------:R-:W-:Y:S02]  /*5630*/  LEA.HI.X.SX32 R30, R33, RZ, 0x1, P5 ;  /* 0x000000ff211e7211 */ /* 0x000fe400028f0eff */
[----:B------:R-:W-:-:S04]  /*5640*/  LEA R16, P5, R17, UR10, 0x2 ;  /* 0x0000000a11107c11 */ /* 0x000fc8000f8a10ff */
[----:B------:R-:W-:Y:S02]  /*5650*/  LEA.HI.X R17, R17, UR11, R30, 0x2, P5 ;  /* 0x0000000b11117c11 */ /* 0x000fe4000a8f141e */
[----:B------:R-:W-:-:S13]  /*5660*/  ISETP.GE.OR P5, PT, R26, UR14, P3 ;  /* 0x0000000e1a007c0c */ /* 0x000fda0009fa6670 */
[----:B------:R-:W1:Y:S01]  /*5670*/  @!P5 LDC R35, c[0x0][0x3a0] ;  /* 0x0000e800ff23db82 */ /* 0x000e620000000800 */
[----:B----4-:R-:W-:-:S04]  /*5680*/  @!P2 FMUL R29, R29, R32 ;  /* 0x000000201d1da220 */ /* 0x010fc80000400000 */
[----:B-----5:R-:W-:Y:S02]  /*5690*/  @!P2 FFMA R29, R28, R31, R29 ;  /* 0x0000001f1c1da223 */ /* 0x020fe4000000001d */
[----:B------:R-:W2:Y:S01]  /*56a0*/  @!P5 LDL R28, [R18+0xc4] ;  /* 0x0000c400121cd983 */ /* 0x000ea20000100800 */
[----:B------:R-:W2:Y:S03]  /*56b0*/  @!P5 LDC R31, c[0x0][0x38c] ;  /* 0x0000e300ff1fdb82 */ /* 0x000ea60000000800 */
[----:B------:R3:W-:Y:S04]  /*56c0*/  @!P2 STG.E desc[UR8][R20.64], R29 ;  /* 0x0000001d1400a986 */ /* 0x0007e8000c101908 */
[----:B0-----:R-:W1:Y:S01]  /*56d0*/  @!P5 LDG.E R27, desc[UR8][R16.64+0x4] ;  /* 0x00000408101bd981 */ /* 0x001e62000c1e1900 */
[----:B------:R-:W-:-:S13]  /*56e0*/  ISETP.GE.OR P2, PT, R26, UR14, P4 ;  /* 0x0000000e1a007c0c */ /* 0x000fda000a746670 */
[----:B------:R-:W4:Y:S01]  /*56f0*/  @!P2 LDL R32, [R18+0xc8] ;  /* 0x0000c8001220a983 */ /* 0x000f220000100800 */
[----:B---3--:R-:W4:Y:S03]  /*5700*/  @!P2 LDC R21, c[0x0][0x38c] ;  /* 0x0000e300ff15ab82 */ /* 0x008f260000000800 */
[----:B------:R-:W3:Y:S01]  /*5710*/  @!P2 LDG.E R30, desc[UR8][R16.64+0x8] ;  /* 0x00000808101ea981 */ /* 0x000ee2000c1e1900 */
[----:B--2---:R-:W-:-:S04]  /*5720*/  @!P5 FMUL R28, R31, R28 ;  /* 0x0000001c1f1cd220 */ /* 0x004fc80000400000 */
[----:B-1----:R-:W-:Y:S02]  /*5730*/  @!P5 FFMA R31, R27, R35, R28 ;  /* 0x000000231b1fd223 */ /* 0x002fe4000000001c */
[----:B------:R-:W3:Y:S03]  /*5740*/  @!P2 LDC R27, c[0x0][0x3a0] ;  /* 0x0000e800ff1bab82 */ /* 0x000ee60000000800 */
[----:B------:R-:W-:Y:S01]  /*5750*/  @!P5 STG.E desc[UR8][R16.64+0x4], R31 ;  /* 0x0000041f1000d986 */ /* 0x000fe2000c101908 */
[----:B------:R-:W-:-:S13]  /*5760*/  ISETP.GE.OR P5, PT, R26, UR14, P6 ;  /* 0x0000000e1a007c0c */ /* 0x000fda000b7a6670 */
[----:B------:R-:W2:Y:S04]  /*5770*/  @!P5 LDL R35, [R18+0xcc] ;  /* 0x0000cc001223d983 */ /* 0x000ea80000100800 */
[----:B------:R-:W5:Y:S01]  /*5780*/  @!P5 LDG.E R20, desc[UR8][R16.64+0xc] ;  /* 0x00000c081014d981 */ /* 0x000f62000c1e1900 */
[----:B----4-:R-:W-:Y:S02]  /*5790*/  @!P2 FMUL R21, R21, R32 ;  /* 0x000000201515a220 */ /* 0x010fe40000400000 */
[----:B------:R-:W5:Y:S02]  /*57a0*/  @!P5 LDC R32, c[0x0][0x3a0] ;  /* 0x0000e800ff20db82 */ /* 0x000f640000000800 */
[----:B---3--:R-:W-:Y:S01]  /*57b0*/  @!P2 FFMA R21, R30, R27, R21 ;  /* 0x0000001b1e15a223 */ /* 0x008fe20000000015 */
[----:B------:R-:W-:-:S04]  /*57c0*/  IADD3 R27, PT, PT, R44, 0x7, RZ ;  /* 0x000000072c1b7810 */ /* 0x000fc80007ffe0ff */
[----:B------:R0:W-:Y:S01]  /*57d0*/  @!P2 STG.E desc[UR8][R16.64+0x8], R21 ;  /* 0x000008151000a986 */ /* 0x0001e2000c101908 */
[----:B------:R-:W-:Y:S01]  /*57e0*/  ISETP.GE.OR P2, PT, R27, UR14, P1 ;  /* 0x0000000e1b007c0c */ /* 0x000fe20008f46670 */
[----:B------:R-:W2:-:S12]  /*57f0*/  @!P5 LDC R30, c[0x0][0x38c] ;  /* 0x0000e300ff1edb82 */ /* 0x000e980000000800 */
[----:B------:R-:W1:Y:S01]  /*5800*/  @!P2 LDC.64 R28, c[0x0][0x3a8] ;  /* 0x0000ea00ff1cab82 */ /* 0x000e620000000a00 */
[----:B------:R-:W-:-:S04]  /*5810*/  IADD3 R43, PT, PT, R33, UR15, RZ ;  /* 0x0000000f212b7c10 */ /* 0x000fc8000fffe0ff */
[----:B------:R-:W-:-:S03]  /*5820*/  @!P2 IADD3 R33, PT, PT, R14, R43, RZ ;  /* 0x0000002b0e21a210 */ /* 0x000fc60007ffe0ff */
[----:B0-----:R-:W0:Y:S02]  /*5830*/  @!P2 LDC R21, c[0x0][0x38c] ;  /* 0x0000e300ff15ab82 */ /* 0x001e240000000800 */
[----:B-1----:R-:W-:-:S06]  /*5840*/  @!P2 IMAD.WIDE R28, R33, 0x4, R28 ;  /* 0x00000004211ca825 */ /* 0x002fcc00078e021c */
[----:B------:R-:W1:Y:S01]  /*5850*/  @!P2 LDC R33, c[0x0][0x3a0] ;  /* 0x0000e800ff21ab82 */ /* 0x000e620000000800 */
[----:B--2---:R-:W-:Y:S02]  /*5860*/  @!P5 FMUL R31, R30, R35 ;  /* 0x000000231e1fd220 */ /* 0x004fe40000400000 */
[----:B------:R-:W0:Y:S02]  /*5870*/  @!P2 LDL R30, [R18+0xe0] ;  /* 0x0000e000121ea983 */ /* 0x000e240000100800 */
[----:B-----5:R-:W-:-:S05]  /*5880*/  @!P5 FFMA R31, R20, R32, R31 ;  /* 0x00000020141fd223 */ /* 0x020fca000000001f */
[----:B------:R2:W-:Y:S04]  /*5890*/  @!P5 STG.E desc[UR8][R16.64+0xc], R31 ;  /* 0x00000c1f1000d986 */ /* 0x0005e8000c101908 */
[----:B------:R-:W1:Y:S01]  /*58a0*/  @!P2 LDG.E R20, desc[UR8][R28.64] ;  /* 0x000000081c14a981 */ /* 0x000e62000c1e1900 */
[C---:B------:R-:W-:Y:S02]  /*58b0*/  ISETP.GE.OR P3, PT, R27.reuse, UR14, P3 ;  /* 0x0000000e1b007c0c */ /* 0x040fe40009f66670 */
[C---:B------:R-:W-:Y:S02]  /*58c0*/  ISETP.GE.OR P4, PT, R27.reuse, UR14, P4 ;  /* 0x0000000e1b007c0c */ /* 0x040fe4000a786670 */
[----:B------:R-:W-:-:S09]  /*58d0*/  ISETP.GE.OR P6, PT, R27, UR14, P6 ;  /* 0x0000000e1b007c0c */ /* 0x000fd2000b7c6670 */
[----:B------:R-:W3:Y:S01]  /*58e0*/  @!P3 LDL R35, [R18+0xe4] ;  /* 0x0000e4001223b983 */ /* 0x000ee20000100800 */
[----:B------:R-:W3:Y:S03]  /*58f0*/  @!P3 LDC R46, c[0x0][0x38c] ;  /* 0x0000e300ff2ebb82 */ /* 0x000ee60000000800 */
[----:B------:R-:W4:Y:S05]  /*5900*/  @!P4 LDL R42, [R18+0xe8] ;  /* 0x0000e800122ac983 */ /* 0x000f2a0000100800 */
[----:B------:R-:W4:Y:S08]  /*5910*/  @!P4 LDC R47, c[0x0][0x38c] ;  /* 0x0000e300ff2fcb82 */ /* 0x000f300000000800 */
[----:B------:R-:W5:Y:S08]  /*5920*/  @!P6 LDC R50, c[0x0][0x38c] ;  /* 0x0000e300ff32eb82 */ /* 0x000f700000000800 */
[----:B------:R-:W5:Y:S08]  /*5930*/  @!P3 LDC R45, c[0x0][0x3a0] ;  /* 0x0000e800ff2dbb82 */ /* 0x000f700000000800 */
[----:B------:R-:W5:Y:S08]  /*5940*/  @!P4 LDC R48, c[0x0][0x3a0] ;  /* 0x0000e800ff30cb82 */ /* 0x000f700000000800 */
[----:B------:R-:W5:Y:S01]  /*5950*/  @!P6 LDC R49, c[0x0][0x3a0] ;  /* 0x0000e800ff31eb82 */ /* 0x000f620000000800 */
[----:B0-----:R-:W-:Y:S01]  /*5960*/  @!P2 FMUL R21, R30, R21 ;  /* 0x000000151e15a220 */ /* 0x001fe20000400000 */
[----:B------:R-:W-:-:S03]  /*5970*/  IADD3 R30, P5, PT, R14, R43, RZ ;  /* 0x0000002b0e1e7210 */ /* 0x000fc60007fbe0ff */
[----:B-1----:R-:W-:Y:S01]  /*5980*/  @!P2 FFMA R33, R20, R33, R21 ;  /* 0x000000211421a223 */ /* 0x002fe20000000015 */
[----:B------:R-:W-:Y:S02]  /*5990*/  LEA.HI.X.SX32 R21, R43, RZ, 0x1, P5 ;  /* 0x000000ff2b157211 */ /* 0x000fe400028f0eff */
[C---:B------:R-:W-:Y:S01]  /*59a0*/  LEA R20, P5, R30.reuse, UR10, 0x2 ;  /* 0x0000000a1e147c11 */ /* 0x040fe2000f8a10ff */
[----:B------:R-:W5:Y:S03]  /*59b0*/  @!P6 LDL R43, [R18+0xec] ;  /* 0x0000ec00122be983 */ /* 0x000f660000100800 */
[----:B------:R-:W-:Y:S01]  /*59c0*/  LEA.HI.X R21, R30, UR11, R21, 0x2, P5 ;  /* 0x0000000b1e157c11 */ /* 0x000fe2000a8f1415 */
[----:B------:R3:W-:Y:S04]  /*59d0*/  @!P2 STG.E desc[UR8][R28.64], R33 ;  /* 0x000000211c00a986 */ /* 0x0007e8000c101908 */
[----:B------:R-:W5:Y:S04]  /*59e0*/  @!P3 LDG.E R30, desc[UR8][R20.64+0x4] ;  /* 0x00000408141eb981 */ /* 0x000f68000c1e1900 */
[----:B--2---:R-:W2:Y:S04]  /*59f0*/  @!P4 LDG.E R31, desc[UR8][R20.64+0x8] ;  /* 0x00000808141fc981 */ /* 0x004ea8000c1e1900 */
[----:B------:R-:W2:Y:S01]  /*5a00*/  @!P6 LDG.E R32, desc[UR8][R20.64+0xc] ;  /* 0x00000c081420e981 */ /* 0x000ea2000c1e1900 */
[----:B------:R-:W-:-:S04]  /*5a10*/  ISETP.GE.AND P2, PT, R38, UR15, PT ;  /* 0x0000000f26007c0c */ /* 0x000fc8000bf46270 */
[----:B------:R-:W-:Y:S01]  /*5a20*/  ISETP.GE.OR P5, PT, R44, UR14, P2 ;  /* 0x0000000e2c007c0c */ /* 0x000fe200097a6670 */
[----:B---3--:R-:W-:Y:S01]  /*5a30*/  @!P3 FMUL R29, R46, R35 ;  /* 0x000000232e1db220 */ /* 0x008fe20000400000 */
[----:B----4-:R-:W-:-:S11]  /*5a40*/  @!P4 FMUL R28, R47, R42 ;  /* 0x0000002a2f1cc220 */ /* 0x010fd60000400000 */
[----:B------:R-:W0:Y:S01]  /*5a50*/  @!P5 LDC R35, c[0x0][0x38c] ;  /* 0x0000e300ff23db82 */ /* 0x000e220000000800 */
[----:B-----5:R-:W-:Y:S01]  /*5a60*/  @!P6 FMUL R33, R50, R43 ;  /* 0x0000002b3221e220 */ /* 0x020fe20000400000 */
[----:B------:R-:W-:Y:S02]  /*5a70*/  @!P3 FFMA R29, R30, R45, R29 ;  /* 0x0000002d1e1db223 */ /* 0x000fe4000000001d */
[----:B------:R-:W0:Y:S01]  /*5a80*/  @!P5 LDL R30, [R18+0x10] ;  /* 0x00001000121ed983 */ /* 0x000e220000100800 */
[----:B--2---:R-:W-:Y:S01]  /*5a90*/  @!P4 FFMA R31, R31, R48, R28 ;  /* 0x000000301f1fc223 */ /* 0x004fe2000000001c */
[----:B------:R-:W-:Y:S02]  /*5aa0*/  @!P6 FFMA R33, R32, R49, R33 ;  /* 0x000000312021e223 */ /* 0x000fe40000000021 */
[----:B------:R1:W-:Y:S01]  /*5ab0*/  @!P3 STG.E desc[UR8][R20.64+0x4], R29 ;  /* 0x0000041d1400b986 */ /* 0x0003e2000c101908 */
[----:B------:R-:W2:Y:S03]  /*5ac0*/  @!P5 LDC R32, c[0x0][0x3a0] ;  /* 0x0000e800ff20db82 */ /* 0x000ea60000000800 */
[----:B------:R-:W-:Y:S04]  /*5ad0*/  @!P4 STG.E desc[UR8][R20.64+0x8], R31 ;  /* 0x0000081f1400c986 */ /* 0x000fe8000c101908 */
[----:B------:R3:W-:Y:S04]  /*5ae0*/  @!P6 STG.E desc[UR8][R20.64+0xc], R33 ;  /* 0x00000c211400e986 */ /* 0x0007e8000c101908 */
[----:B------:R-:W2:Y:S01]  /*5af0*/  @!P5 LDG.E R28, desc[UR8][R2.64+0x80] ;  /* 0x00008008021cd981 */ /* 0x000ea2000c1e1900 */
[----:B------:R-:W-:-:S02]  /*5b00*/  ISETP.GE.AND P4, PT, R39, UR15, PT ;  /* 0x0000000f27007c0c */ /* 0x000fc4000bf86270 */
[----:B------:R-:W-:Y:S02]  /*5b10*/  ISETP.GE.AND P3, PT, R40, UR15, PT ;  /* 0x0000000f28007c0c */ /* 0x000fe4000bf66270 */
[----:B------:R-:W-:-:S13]  /*5b20*/  ISETP.GE.OR P6, PT, R44, UR14, P4 ;  /* 0x0000000e2c007c0c */ /* 0x000fda000a7c6670 */
[----:B-1----:R-:W4:Y:S01]  /*5b30*/  @!P6 LDL R29, [R18+0x14] ;  /* 0x00001400121de983 */ /* 0x002f220000100800 */
[----:B---3--:R-:W1:Y:S01]  /*5b40*/  @!P6 LDC R33, c[0x0][0x3a0] ;  /* 0x0000e800ff21eb82 */ /* 0x008e620000000800 */
[----:B0-----:R-:W-:-:S04]  /*5b50*/  @!P5 FMUL R35, R30, R35 ;  /* 0x000000231e23d220 */ /* 0x001fc80000400000 */
[----:B--2---:R-:W-:Y:S02]  /*5b60*/  @!P5 FFMA R35, R28, R32, R35 ;  /* 0x000000201c23d223 */ /* 0x004fe40000000023 */
[----:B------:R-:W1:Y:S01]  /*5b70*/  @!P6 LDG.E R28, desc[UR8][R2.64+0x84] ;  /* 0x00008408021ce981 */ /* 0x000e62000c1e1900 */
[----:B------:R-:W4:Y:S03]  /*5b80*/  @!P6 LDC R32, c[0x0][0x38c] ;  /* 0x0000e300ff20eb82 */ /* 0x000f260000000800 */
[----:B------:R-:W-:Y:S01]  /*5b90*/  @!P5 STG.E desc[UR8][R2.64+0x80], R35 ;  /* 0x000080230200d986 */ /* 0x000fe2000c101908 */
[----:B------:R-:W-:-:S13]  /*5ba0*/  ISETP.GE.OR P5, PT, R44, UR14, P3 ;  /* 0x0000000e2c007c0c */ /* 0x000fda0009fa6670 */
[----:B------:R-:W2:Y:S01]  /*5bb0*/  @!P5 LDL R31, [R18+0x18] ;  /* 0x00001800121fd983 */ /* 0x000ea20000100800 */
[----:B------:R-:W2:Y:S03]  /*5bc0*/  @!P5 LDC R42, c[0x0][0x38c] ;  /* 0x0000e300ff2adb82 */ /* 0x000ea60000000800 */
[----:B------:R-:W3:Y:S05]  /*5bd0*/  @!P5 LDG.E R30, desc[UR8][R2.64+0x88] ;  /* 0x00008808021ed981 */ /* 0x000eea000c1e1900 */
[----:B------:R-:W3:Y:S01]  /*5be0*/  @!P5 LDC R43, c[0x0][0x3a0] ;  /* 0x0000e800ff2bdb82 */ /* 0x000ee20000000800 */
[----:B----4-:R-:W-:-:S04]  /*5bf0*/  @!P6 FMUL R29, R32, R29 ;  /* 0x0000001d201de220 */ /* 0x010fc80000400000 */
[----:B-1----:R-:W-:-:S05]  /*5c00*/  @!P6 FFMA R29, R28, R33, R29 ;  /* 0x000000211c1de223 */ /* 0x002fca000000001d */
[----:B------:R0:W-:Y:S01]  /*5c10*/  @!P6 STG.E desc[UR8][R2.64+0x84], R29 ;  /* 0x0000841d0200e986 */ /* 0x0001e2000c101908 */
[----:B------:R-:W-:Y:S01]  /*5c20*/  ISETP.GE.AND P6, PT, R41, UR15, PT ;  /* 0x0000000f29007c0c */ /* 0x000fe2000bfc6270 */
[----:B--2---:R-:W-:-:S04]  /*5c30*/  @!P5 FMUL R31, R42, R31 ;  /* 0x0000001f2a1fd220 */ /* 0x004fc80000400000 */
[----:B---3--:R-:W-:-:S05]  /*5c40*/  @!P5 FFMA R31, R30, R43, R31 ;  /* 0x0000002b1e1fd223 */ /* 0x008fca000000001f */
[----:B------:R1:W-:Y:S01]  /*5c50*/  @!P5 STG.E desc[UR8][R2.64+0x88], R31 ;  /* 0x0000881f0200d986 */ /* 0x0003e2000c101908 */
[----:B------:R-:W-:-:S13]  /*5c60*/  ISETP.GE.OR P5, PT, R44, UR14, P6 ;  /* 0x0000000e2c007c0c */ /* 0x000fda000b7a6670 */
[----:B------:R-:W2:Y:S01]  /*5c70*/  @!P5 LDL R33, [R18+0x1c] ;  /* 0x00001c001221d983 */ /* 0x000ea20000100800 */
[----:B------:R-:W2:Y:S03]  /*5c80*/  @!P5 LDC R30, c[0x0][0x38c] ;  /* 0x0000e300ff1edb82 */ /* 0x000ea60000000800 */
[----:B------:R-:W3:Y:S05]  /*5c90*/  @!P5 LDG.E R28, desc[UR8][R2.64+0x8c] ;  /* 0x00008c08021cd981 */ /* 0x000eea000c1e1900 */
[----:B------:R-:W3:Y:S01]  /*5ca0*/  @!P5 LDC R32, c[0x0][0x3a0] ;  /* 0x0000e800ff20db82 */ /* 0x000ee20000000800 */
[----:B--2---:R-:W-:-:S04]  /*5cb0*/  @!P5 FMUL R33, R30, R33 ;  /* 0x000000211e21d220 */ /* 0x004fc80000400000 */
[----:B---3--:R-:W-:-:S05]  /*5cc0*/  @!P5 FFMA R33, R28, R32, R33 ;  /* 0x000000201c21d223 */ /* 0x008fca0000000021 */
[----:B------:R2:W-:Y:S01]  /*5cd0*/  @!P5 STG.E desc[UR8][R2.64+0x8c], R33 ;  /* 0x00008c210200d986 */ /* 0x0005e2000c101908 */
[----:B------:R-:W-:-:S13]  /*5ce0*/  ISETP.GE.OR P5, PT, R19, UR14, P2 ;  /* 0x0000000e13007c0c */ /* 0x000fda00097a6670 */
[----:B0-----:R-:W3:Y:S01]  /*5cf0*/  @!P5 LDL R29, [R18+0x30] ;  /* 0x00003000121dd983 */ /* 0x001ee20000100800 */
[----:B------:R-:W3:Y:S03]  /*5d00*/  @!P5 LDC R30, c[0x0][0x38c] ;  /* 0x0000e300ff1edb82 */ /* 0x000ee60000000800 */
[----:B------:R-:W4:Y:S05]  /*5d10*/  @!P5 LDG.E R28, desc[UR8][R4.64+0x80] ;  /* 0x00008008041cd981 */ /* 0x000f2a000c1e1900 */
[----:B-1----:R-:W4:Y:S01]  /*5d20*/  @!P5 LDC R31, c[0x0][0x3a0] ;  /* 0x0000e800ff1fdb82 */ /* 0x002f220000000800 */
[----:B---3--:R-:W-:-:S04]  /*5d30*/  @!P5 FMUL R29, R29, R30 ;  /* 0x0000001e1d1dd220 */ /* 0x008fc80000400000 */
[----:B----4-:R-:W-:-:S05]  /*5d40*/  @!P5 FFMA R29, R28, R31, R29 ;  /* 0x0000001f1c1dd223 */ /* 0x010fca000000001d */
[----:B------:R0:W-:Y:S01]  /*5d50*/  @!P5 STG.E desc[UR8][R4.64+0x80], R29 ;  /* 0x0000801d0400d986 */ /* 0x0001e2000c101908 */
[----:B------:R-:W-:-:S13]  /*5d60*/  ISETP.GE.OR P5, PT, R19, UR14, P4 ;  /* 0x0000000e13007c0c */ /* 0x000fda000a7a6670 */
[----:B------:R-:W3:Y:S01]  /*5d70*/  @!P5 LDL R28, [R18+0x34] ;  /* 0x00003400121cd983 */ /* 0x000ee20000100800 */
[----:B--2---:R-:W3:Y:S03]  /*5d80*/  @!P5 LDC R3, c[0x0][0x38c] ;  /* 0x0000e300ff03db82 */ /* 0x004ee60000000800 */
[----:B------:R-:W2:Y:S05]  /*5d90*/  @!P5 LDG.E R2, desc[UR8][R4.64+0x84] ;  /* 0x000084080402d981 */ /* 0x000eaa000c1e1900 */
[----:B------:R-:W2:Y:S01]  /*5da0*/  @!P5 LDC R30, c[0x0][0x3a0] ;  /* 0x0000e800ff1edb82 */ /* 0x000ea20000000800 */
[----:B---3--:R-:W-:-:S04]  /*5db0*/  @!P5 FMUL R3, R3, R28 ;  /* 0x0000001c0303d220 */ /* 0x008fc80000400000 */
[----:B--2---:R-:W-:-:S05]  /*5dc0*/  @!P5 FFMA R3, R2, R30, R3 ;  /* 0x0000001e0203d223 */ /* 0x004fca0000000003 */
[----:B------:R1:W-:Y:S01]  /*5dd0*/  @!P5 STG.E desc[UR8][R4.64+0x84], R3 ;  /* 0x000084030400d986 */ /* 0x0003e2000c101908 */
[----:B------:R-:W-:-:S13]  /*5de0*/  ISETP.GE.OR P5, PT, R19, UR14, P3 ;  /* 0x0000000e13007c0c */ /* 0x000fda0009fa6670 */
[----:B------:R-:W2:Y:S01]  /*5df0*/  @!P5 LDL R28, [R18+0x38] ;  /* 0x00003800121cd983 */ /* 0x000ea20000100800 */
[----:B0-----:R-:W2:Y:S03]  /*5e00*/  @!P5 LDC R29, c[0x0][0x38c] ;  /* 0x0000e300ff1ddb82 */ /* 0x001ea60000000800 */
[----:B------:R-:W3:Y:S05]  /*5e10*/  @!P5 LDG.E R2, desc[UR8][R4.64+0x88] ;  /* 0x000088080402d981 */ /* 0x000eea000c1e1900 */
[----:B------:R-:W3:Y:S01]  /*5e20*/  @!P5 LDC R30, c[0x0][0x3a0] ;  /* 0x0000e800ff1edb82 */ /* 0x000ee20000000800 */
[----:B--2---:R-:W-:-:S04]  /*5e30*/  @!P5 FMUL R29, R29, R28 ;  /* 0x0000001c1d1dd220 */ /* 0x004fc80000400000 */
[----:B---3--:R-:W-:-:S05]  /*5e40*/  @!P5 FFMA R29, R2, R30, R29 ;  /* 0x0000001e021dd223 */ /* 0x008fca000000001d */
[----:B------:R0:W-:Y:S01]  /*5e50*/  @!P5 STG.E desc[UR8][R4.64+0x88], R29 ;  /* 0x0000881d0400d986 */ /* 0x0001e2000c101908 */
[----:B------:R-:W-:-:S13]  /*5e60*/  ISETP.GE.OR P5, PT, R19, UR14, P6 ;  /* 0x0000000e13007c0c */ /* 0x000fda000b7a6670 */
[----:B------:R-:W1:Y:S01]  /*5e70*/  @!P5 LDL R19, [R18+0x3c] ;  /* 0x00003c001213d983 */ /* 0x000e620000100800 */
[----:B------:R-:W1:Y:S03]  /*5e80*/  @!P5 LDC R28, c[0x0][0x38c] ;  /* 0x0000e300ff1cdb82 */ /* 0x000e660000000800 */
[----:B------:R-:W2:Y:S05]  /*5e90*/  @!P5 LDG.E R2, desc[UR8][R4.64+0x8c] ;  /* 0x00008c080402d981 */ /* 0x000eaa000c1e1900 */
[----:B------:R-:W2:Y:S01]  /*5ea0*/  @!P5 LDC R30, c[0x0][0x3a0] ;  /* 0x0000e800ff1edb82 */ /* 0x000ea20000000800 */
[----:B-1----:R-:W-:-:S04]  /*5eb0*/  @!P5 FMUL R3, R28, R19 ;  /* 0x000000131c03d220 */ /* 0x002fc80000400000 */
[----:B--2---:R-:W-:-:S05]  /*5ec0*/  @!P5 FFMA R3, R2, R30, R3 ;  /* 0x0000001e0203d223 */ /* 0x004fca0000000003 */
[----:B------:R1:W-:Y:S01]  /*5ed0*/  @!P5 STG.E desc[UR8][R4.64+0x8c], R3 ;  /* 0x00008c030400d986 */ /* 0x0003e2000c101908 */
[----:B------:R-:W-:-:S13]  /*5ee0*/  ISETP.GE.OR P5, PT, R22, UR14, P2 ;  /* 0x0000000e16007c0c */ /* 0x000fda00097a6670 */
[----:B------:R-:W2:Y:S01]  /*5ef0*/  @!P5 LDL R19, [R18+0x50] ;  /* 0x000050001213d983 */ /* 0x000ea20000100800 */
[----:B------:R-:W2:Y:S03]  /*5f00*/  @!P5 LDC R28, c[0x0][0x38c] ;  /* 0x0000e300ff1cdb82 */ /* 0x000ea60000000800 */
[----:B------:R-:W3:Y:S05]  /*5f10*/  @!P5 LDG.E R2, desc[UR8][R6.64+0x80] ;  /* 0x000080080602d981 */ /* 0x000eea000c1e1900 */
[----:B0-----:R-:W3:Y:S01]  /*5f20*/  @!P5 LDC R29, c[0x0][0x3a0] ;  /* 0x0000e800ff1ddb82 */ /* 0x001ee20000000800 */
[----:B--2---:R-:W-:-:S04]  /*5f30*/  @!P5 FMUL R19, R19, R28 ;  /* 0x0000001c1313d220 */ /* 0x004fc80000400000 */
[----:B---3--:R-:W-:-:S05]  /*5f40*/  @!P5 FFMA R19, R2, R29, R19 ;  /* 0x0000001d0213d223 */ /* 0x008fca0000000013 */
[----:B------:R0:W-:Y:S01]  /*5f50*/  @!P5 STG.E desc[UR8][R6.64+0x80], R19 ;  /* 0x000080130600d986 */ /* 0x0001e2000c101908 */
[----:B------:R-:W-:-:S13]  /*5f60*/  ISETP.GE.OR P5, PT, R22, UR14, P4 ;  /* 0x0000000e16007c0c */ /* 0x000fda000a7a6670 */
[----:B------:R-:W2:Y:S01]  /*5f70*/  @!P5 LDL R28, [R18+0x54] ;  /* 0x00005400121cd983 */ /* 0x000ea20000100800 */
[----:B-1----:R-:W2:Y:S03]  /*5f80*/  @!P5 LDC R3, c[0x0][0x38c] ;  /* 0x0000e300ff03db82 */ /* 0x002ea60000000800 */
[----:B------:R-:W3:Y:S05]  /*5f90*/  @!P5 LDG.E R2, desc[UR8][R6.64+0x84] ;  /* 0x000084080602d981 */ /* 0x000eea000c1e1900 */
[----:B------:R-:W3:Y:S01]  /*5fa0*/  @!P5 LDC R4, c[0x0][0x3a0] ;  /* 0x0000e800ff04db82 */ /* 0x000ee20000000800 */
[----:B--2---:R-:W-:-:S04]  /*5fb0*/  @!P5 FMUL R3, R3, R28 ;  /* 0x0000001c0303d220 */ /* 0x004fc80000400000 */
[----:B---3--:R-:W-:-:S05]  /*5fc0*/  @!P5 FFMA R3, R2, R4, R3 ;  /* 0x000000040203d223 */ /* 0x008fca0000000003 */
        /* <DEDUP_REMOVED lines=142> */
[----:B------:R-:W-:-:S02]  /*68b0*/  ISETP.GE.OR P2, PT, R27, UR14, P2 ;  /* 0x0000000e1b007c0c */ /* 0x000fc40009746670 */
[C---:B------:R-:W-:Y:S02]  /*68c0*/  ISETP.GE.OR P4, PT, R27.reuse, UR14, P4 ;  /* 0x0000000e1b007c0c */ /* 0x040fe4000a786670 */
[----:B------:R-:W-:-:S09]  /*68d0*/  ISETP.GE.OR P3, PT, R27, UR14, P3 ;  /* 0x0000000e1b007c0c */ /* 0x000fd20009f66670 */
[----:B0-----:R-:W0:Y:S02]  /*68e0*/  @!P2 LDC R5, c[0x0][0x38c] ;  /* 0x0000e300ff05ab82 */ /* 0x001e240000000800 */
[----:B------:R-:W4:Y:S04]  /*68f0*/  @!P4 LDL R8, [R18+0xf4] ;  /* 0x0000f4001208c983 */ /* 0x000f280000100800 */
[----:B------:R-:W5:Y:S02]  /*6900*/  @!P3 LDL R9, [R18+0xf8] ;  /* 0x0000f8001209b983 */ /* 0x000f640000100800 */
[----:B------:R-:W4:Y:S08]  /*6910*/  @!P4 LDC R11, c[0x0][0x38c] ;  /* 0x0000e300ff0bcb82 */ /* 0x000f300000000800 */
[----:B------:R-:W5:Y:S08]  /*6920*/  @!P3 LDC R22, c[0x0][0x38c] ;  /* 0x0000e300ff16bb82 */ /* 0x000f700000000800 */
[----:B------:R-:W1:Y:S08]  /*6930*/  @!P4 LDC R12, c[0x0][0x3a0] ;  /* 0x0000e800ff0ccb82 */ /* 0x000e700000000800 */
[----:B------:R-:W1:Y:S08]  /*6940*/  @!P3 LDC R13, c[0x0][0x3a0] ;  /* 0x0000e800ff0dbb82 */ /* 0x000e700000000800 */
[----:B------:R-:W1:Y:S01]  /*6950*/  @!P2 LDC R10, c[0x0][0x3a0] ;  /* 0x0000e800ff0aab82 */ /* 0x000e620000000800 */
[----:B--2---:R-:W-:-:S02]  /*6960*/  @!P5 FMUL R3, R3, R4 ;  /* 0x000000040303d220 */ /* 0x004fc40000400000 */
[----:B------:R-:W0:Y:S02]  /*6970*/  @!P2 LDL R4, [R18+0xf0] ;  /* 0x0000f0001204a983 */ /* 0x000e240000100800 */
[----:B---3--:R-:W-:-:S05]  /*6980*/  @!P5 FFMA R3, R2, R6, R3 ;  /* 0x000000060203d223 */ /* 0x008fca0000000003 */
[----:B------:R4:W-:Y:S04]  /*6990*/  @!P5 STG.E desc[UR8][R16.64+0x8c], R3 ;  /* 0x00008c031000d986 */ /* 0x0009e8000c101908 */
[----:B------:R-:W1:Y:S04]  /*69a0*/  @!P4 LDG.E R6, desc[UR8][R20.64+0x84] ;  /* 0x000084081406c981 */ /* 0x000e68000c1e1900 */
[----:B------:R-:W2:Y:S04]  /*69b0*/  @!P3 LDG.E R7, desc[UR8][R20.64+0x88] ;  /* 0x000088081407b981 */ /* 0x000ea8000c1e1900 */
[----:B------:R-:W3:Y:S01]  /*69c0*/  @!P2 LDG.E R2, desc[UR8][R20.64+0x80] ;  /* 0x000080081402a981 */ /* 0x000ee2000c1e1900 */
[----:B----4-:R-:W-:Y:S01]  /*69d0*/  @!P4 FMUL R3, R11, R8 ;  /* 0x000000080b03c220 */ /* 0x010fe20000400000 */
[----:B------:R-:W-:Y:S01]  /*69e0*/  ISETP.GE.OR P6, PT, R27, UR14, P6 ;  /* 0x0000000e1b007c0c */ /* 0x000fe2000b7c6670 */
[----:B------:R-:W-:Y:S01]  /*69f0*/  BSSY.RECONVERGENT B0, `(.L_x_13) ;  /* 0x0000011000007945 */ /* 0x000fe20003800200 */
[----:B0-----:R-:W-:Y:S01]  /*6a00*/  @!P2 FMUL R5, R4, R5 ;  /* 0x000000050405a220 */ /* 0x001fe20000400000 */
[----:B-----5:R-:W-:Y:S01]  /*6a10*/  @!P3 FMUL R4, R22, R9 ;  /* 0x000000091604b220 */ /* 0x020fe20000400000 */
[----:B-1----:R-:W-:-:S03]  /*6a20*/  @!P4 FFMA R3, R6, R12, R3 ;  /* 0x0000000c0603c223 */ /* 0x002fc60000000003 */
[----:B--2---:R-:W-:Y:S02]  /*6a30*/  @!P3 FFMA R7, R7, R13, R4 ;  /* 0x0000000d0707b223 */ /* 0x004fe40000000004 */
[----:B------:R0:W-:Y:S04]  /*6a40*/  @!P4 STG.E desc[UR8][R20.64+0x84], R3 ;  /* 0x000084031400c986 */ /* 0x0001e8000c101908 */
[----:B------:R0:W-:Y:S01]  /*6a50*/  @!P3 STG.E desc[UR8][R20.64+0x88], R7 ;  /* 0x000088071400b986 */ /* 0x0001e2000c101908 */
[----:B---3--:R-:W-:-:S05]  /*6a60*/  @!P2 FFMA R5, R2, R10, R5 ;  /* 0x0000000a0205a223 */ /* 0x008fca0000000005 */
[----:B------:R0:W-:Y:S01]  /*6a70*/  @!P2 STG.E desc[UR8][R20.64+0x80], R5 ;  /* 0x000080051400a986 */ /* 0x0001e2000c101908 */
[----:B------:R-:W-:Y:S02]  /*6a80*/  PLOP3.LUT P2, PT, P0, PT, PT, 0x80, 0x8 ;  /* 0x000000000008781c */ /* 0x000fe4000074f070 */
[----:B------:R-:W-:Y:S01]  /*6a90*/  PLOP3.LUT P0, PT, PT, PT, PT, 0x8, 0x80 ;  /* 0x000000000080781c */ /* 0x000fe20003f0e170 */
[----:B------:R-:W-:-:S12]  /*6aa0*/  @P6 BRA `(.L_x_14) ;  /* 0x0000000000146947 */ /* 0x000fd80003800000 */
[----:B0-----:R-:W2:Y:S04]  /*6ab0*/  LDL R3, [R18+0xfc] ;  /* 0x0000fc0012037983 */ /* 0x001ea80000100800 */
[----:B------:R-:W3:Y:S01]  /*6ac0*/  LDG.E R2, desc[UR8][R20.64+0x8c] ;  /* 0x00008c0814027981 */ /* 0x000ee2000c1e1900 */
[----:B--2---:R-:W-:-:S04]  /*6ad0*/  FMUL R3, R3, UR13 ;  /* 0x0000000d03037c20 */ /* 0x004fc80008400000 */
[----:B---3--:R-:W-:-:S05]  /*6ae0*/  FFMA R3, R2, UR16, R3 ;  /* 0x0000001002037c23 */ /* 0x008fca0008000003 */
[----:B------:R1:W-:Y:S02]  /*6af0*/  STG.E desc[UR8][R20.64+0x8c], R3 ;  /* 0x00008c0314007986 */ /* 0x0003e4000c101908 */
.L_x_14:
[----:B------:R-:W-:Y:S05]  /*6b00*/  BSYNC.RECONVERGENT B0 ;  /* 0x0000000000007941 */ /* 0x000fea0003800200 */
.L_x_13:
[----:B------:R-:W-:Y:S01]  /*6b10*/  MOV R2, 0x1 ;  /* 0x0000000100027802 */ /* 0x000fe20000000f00 */
[----:B------:R-:W-:Y:S06]  /*6b20*/  @P2 BRA `(.L_x_15) ;  /* 0xffffffd800a42947 */ /* 0x000fec000383ffff */
[----:B------:R-:W-:Y:S05]  /*6b30*/  EXIT ;  /* 0x000000000000794d */ /* 0x000fea0003800000 */
.L_x_16:
[----:B------:R-:W-:-:S00]  /*6b40*/  BRA `(.L_x_16) ;  /* 0xfffffffc00fc7947 */ /* 0x000fc0000383ffff */
[----:B------:R-:W-:-:S00]  /*6b50*/  NOP ;  /* 0x0000000000007918 */ /* 0x000fc00000000000 */
        /* <DEDUP_REMOVED lines=10> */
.L_x_17:


//--------------------- .nv.shared._Z20sgemmDoubleBufferingiiifPfS_fS_ --------------------------
	.section	.nv.shared._Z20sgemmDoubleBufferingiiifPfS_fS_,"aw",@nobits
	.sectionflags	@""
	.align	4
.nv.shared._Z20sgemmDoubleBufferingiiifPfS_fS_:
	.zero		17408


//--------------------- .nv.shared.reserved.0     --------------------------
	.section	.nv.shared.reserved.0,"aw",@nobits
	.weak		__nv_reservedSMEM_offset_0_alias
	.size		__nv_reservedSMEM_offset_0_alias, 0, 64
	.other		__nv_reservedSMEM_offset_0_alias,@"STO_CUDA_RESERVED_SHARED STV_DEFAULT"
__nv_reservedSMEM_offset_0_alias:
	.zero		0
	.zero		64


//--------------------- .nv.constant0._Z20sgemmDoubleBufferingiiifPfS_fS_ --------------------------
	.section	.nv.constant0._Z20sgemmDoubleBufferingiiifPfS_fS_,"a",@progbits
	.sectionflags	@""
	.align	4
.nv.constant0._Z20sgemmDoubleBufferingiiifPfS_fS_:
	.zero		944


//--------------------- SYMBOLS --------------------------

	.type		.nv.reservedSmem.offset0,@object
	.size		.nv.reservedSmem.offset0,0x4
	.type		.nv.reservedSmem.cap,@object
	.size		.nv.reservedSmem.cap,0x4
